	.target	sm_90a

	.elftype	@"ET_EXEC"


//--------------------- .note.nv.tkinfo           --------------------------
	.section	.note.nv.tkinfo,"",@"SHT_NOTE"
	.sectionflags	@"SHF_NOTE_NV_TKINFO"
	.tkinfo
        /*0018*/ 	.word	0x00000002
        /*0030*/ 	.string	""
        /*0030*/ 	.string	"ptxas"
        /*0030*/ 	.string	"Cuda compilation tools, release 13.0, V13.0.88"
        /*0030*/ 	.string	"Build cuda_13.0.r13.0/compiler.36424714_0"
        /*0030*/ 	.string	"-arch sm_90a -m 64 "



//--------------------- .note.nv.cuinfo           --------------------------
	.section	.note.nv.cuinfo,"",@"SHT_NOTE"
	.sectionflags	@"SHF_NOTE_NV_CUINFO"
        /*0018*/ 	.short	0x0002
        /*001a*/ 	.short	0x005a
        /*001c*/ 	.short	0x0082
	.zero		2


//--------------------- .nv.info                  --------------------------
	.section	.nv.info,"",@"SHT_CUDA_INFO"
	.align	4


	//----- nvinfo : EIATTR_REGCOUNT
	.align		4
        /*0000*/ 	.byte	0x04, 0x2f
        /*0002*/ 	.short	(.L_15 - .L_14)
	.align		4
.L_14:
        /*0004*/ 	.word	index@(_ZN7cutlass13device_kernelINS_4gemm6kernel13GemmUniversalIN4cute5tupleIJiiiiEEENS1_10collective13CollectiveMmaINS1_34MainloopSm90TmaGmmaWarpSpecializedILi4ENS5_IJNS4_1CILi4EEENSA_ILi1EEESC_EEENS1_35KernelTmaWarpSpecializedCooperativeEEENS5_IJNSA_ILi128EEESG_NSA_ILi64EEEEEENS_6half_tENS5_IJSC_llEEESJ_SK_NS4_8TiledMMAINS4_8MMA_AtomIJNS4_4SM904GMMA26MMA_64x128x16_F32F16F16_SSILNSO_5MajorE1ELSQ_1ELNSO_7ScaleInE1ELSR_1EEEEEENS4_6LayoutINS5_IJNSA_ILi2EEESC_SC_EEENS5_IJSC_NSA_ILi0EEESX_EEEEENS5_IJNS4_10UnderscoreES10_S10_EEEEENS4_13SM90_TMA_LOADENS4_14ComposedLayoutINS4_7SwizzleILi3ELi4ELi3EEENS4_18smem_ptr_flag_bitsILi16EEENSU_INS5_IJSH_NSA_ILi8EEEEEENS5_IJSC_SH_EEEEEEEvNS4_8identityENS4_23SM90_TMA_LOAD_MULTICASTES1D_vS1E_EENS_8epilogue10collective6detail29Sm90TmaWarpSpecializedAdapterINS1I_15DefaultEpilogueISJ_NS5_IJlSC_lEEES1M_NS1H_6thread17LinearCombinationISJ_Li1EffLNS1N_9ScaleType4KindE0ELNS_15FloatRoundStyleE2ESJ_EENS1_15EpilogueDefaultEEEEEvvEEEEvNT_6ParamsE)
        /*0008*/ 	.word	0x000000a8


	//----- nvinfo : EIATTR_FRAME_SIZE
	.align		4
.L_15:
        /*000c*/ 	.byte	0x04, 0x11
        /*000e*/ 	.short	(.L_17 - .L_16)
	.align		4
.L_16:
        /*0010*/ 	.word	index@(_ZN7cutlass13device_kernelINS_4gemm6kernel13GemmUniversalIN4cute5tupleIJiiiiEEENS1_10collective13CollectiveMmaINS1_34MainloopSm90TmaGmmaWarpSpecializedILi4ENS5_IJNS4_1CILi4EEENSA_ILi1EEESC_EEENS1_35KernelTmaWarpSpecializedCooperativeEEENS5_IJNSA_ILi128EEESG_NSA_ILi64EEEEEENS_6half_tENS5_IJSC_llEEESJ_SK_NS4_8TiledMMAINS4_8MMA_AtomIJNS4_4SM904GMMA26MMA_64x128x16_F32F16F16_SSILNSO_5MajorE1ELSQ_1ELNSO_7ScaleInE1ELSR_1EEEEEENS4_6LayoutINS5_IJNSA_ILi2EEESC_SC_EEENS5_IJSC_NSA_ILi0EEESX_EEEEENS5_IJNS4_10UnderscoreES10_S10_EEEEENS4_13SM90_TMA_LOADENS4_14ComposedLayoutINS4_7SwizzleILi3ELi4ELi3EEENS4_18smem_ptr_flag_bitsILi16EEENSU_INS5_IJSH_NSA_ILi8EEEEEENS5_IJSC_SH_EEEEEEEvNS4_8identityENS4_23SM90_TMA_LOAD_MULTICASTES1D_vS1E_EENS_8epilogue10collective6detail29Sm90TmaWarpSpecializedAdapterINS1I_15DefaultEpilogueISJ_NS5_IJlSC_lEEES1M_NS1H_6thread17LinearCombinationISJ_Li1EffLNS1N_9ScaleType4KindE0ELNS_15FloatRoundStyleE2ESJ_EENS1_15EpilogueDefaultEEEEEvvEEEEvNT_6ParamsE)
        /*0014*/ 	.word	0x00000000


	//----- nvinfo : EIATTR_MIN_STACK_SIZE
	.align		4
.L_17:
        /*0018*/ 	.byte	0x04, 0x12
        /*001a*/ 	.short	(.L_19 - .L_18)
	.align		4
.L_18:
        /*001c*/ 	.word	index@(_ZN7cutlass13device_kernelINS_4gemm6kernel13GemmUniversalIN4cute5tupleIJiiiiEEENS1_10collective13CollectiveMmaINS1_34MainloopSm90TmaGmmaWarpSpecializedILi4ENS5_IJNS4_1CILi4EEENSA_ILi1EEESC_EEENS1_35KernelTmaWarpSpecializedCooperativeEEENS5_IJNSA_ILi128EEESG_NSA_ILi64EEEEEENS_6half_tENS5_IJSC_llEEESJ_SK_NS4_8TiledMMAINS4_8MMA_AtomIJNS4_4SM904GMMA26MMA_64x128x16_F32F16F16_SSILNSO_5MajorE1ELSQ_1ELNSO_7ScaleInE1ELSR_1EEEEEENS4_6LayoutINS5_IJNSA_ILi2EEESC_SC_EEENS5_IJSC_NSA_ILi0EEESX_EEEEENS5_IJNS4_10UnderscoreES10_S10_EEEEENS4_13SM90_TMA_LOADENS4_14ComposedLayoutINS4_7SwizzleILi3ELi4ELi3EEENS4_18smem_ptr_flag_bitsILi16EEENSU_INS5_IJSH_NSA_ILi8EEEEEENS5_IJSC_SH_EEEEEEEvNS4_8identityENS4_23SM90_TMA_LOAD_MULTICASTES1D_vS1E_EENS_8epilogue10collective6detail29Sm90TmaWarpSpecializedAdapterINS1I_15DefaultEpilogueISJ_NS5_IJlSC_lEEES1M_NS1H_6thread17LinearCombinationISJ_Li1EffLNS1N_9ScaleType4KindE0ELNS_15FloatRoundStyleE2ESJ_EENS1_15EpilogueDefaultEEEEEvvEEEEvNT_6ParamsE)
        /*0020*/ 	.word	0x00000000
.L_19:


//--------------------- .nv.compat                --------------------------
	.section	.nv.compat,"",@"SHT_CUDA_COMPAT_INFO"
	.align	4
        /*0000*/ 	.byte	0x02, 0x09, 0x01, 0x00, 0x02, 0x02, 0x04, 0x00, 0x02, 0x05, 0x05, 0x00, 0x03, 0x07, 0x01, 0x01
        /*0010*/ 	.byte	0x02, 0x03, 0x01, 0x00, 0x02, 0x06, 0x01, 0x00, 0x04, 0x0b, 0x08, 0x00, 0x00, 0x00, 0x00, 0x00
        /*0020*/ 	.byte	0x00, 0x00, 0x00, 0x00


//--------------------- .nv.info._ZN7cutlass13device_kernelINS_4gemm6kernel13GemmUniversalIN4cute5tupleIJiiiiEEENS1_10collective13CollectiveMmaINS1_34MainloopSm90TmaGmmaWarpSpecializedILi4ENS5_IJNS4_1CILi4EEENSA_ILi1EEESC_EEENS1_35KernelTmaWarpSpecializedCooperativeEEENS5_IJNSA_ILi128EEESG_NSA_ILi64EEEEEENS_6half_tENS5_IJSC_llEEESJ_SK_NS4_8TiledMMAINS4_8MMA_AtomIJNS4_4SM904GMMA26MMA_64x128x16_F32F16F16_SSILNSO_5MajorE1ELSQ_1ELNSO_7ScaleInE1ELSR_1EEEEEENS4_6LayoutINS5_IJNSA_ILi2EEESC_SC_EEENS5_IJSC_NSA_ILi0EEESX_EEEEENS5_IJNS4_10UnderscoreES10_S10_EEEEENS4_13SM90_TMA_LOADENS4_14ComposedLayoutINS4_7SwizzleILi3ELi4ELi3EEENS4_18smem_ptr_flag_bitsILi16EEENSU_INS5_IJSH_NSA_ILi8EEEEEENS5_IJSC_SH_EEEEEEEvNS4_8identityENS4_23SM90_TMA_LOAD_MULTICASTES1D_vS1E_EENS_8epilogue10collective6detail29Sm90TmaWarpSpecializedAdapterINS1I_15DefaultEpilogueISJ_NS5_IJlSC_lEEES1M_NS1H_6thread17LinearCombinationISJ_Li1EffLNS1N_9ScaleType4KindE0ELNS_15FloatRoundStyleE2ESJ_EENS1_15EpilogueDefaultEEEEEvvEEEEvNT_6ParamsE --------------------------
	.section	.nv.info._ZN7cutlass13device_kernelINS_4gemm6kernel13GemmUniversalIN4cute5tupleIJiiiiEEENS1_10collective13CollectiveMmaINS1_34MainloopSm90TmaGmmaWarpSpecializedILi4ENS5_IJNS4_1CILi4EEENSA_ILi1EEESC_EEENS1_35KernelTmaWarpSpecializedCooperativeEEENS5_IJNSA_ILi128EEESG_NSA_ILi64EEEEEENS_6half_tENS5_IJSC_llEEESJ_SK_NS4_8TiledMMAINS4_8MMA_AtomIJNS4_4SM904GMMA26MMA_64x128x16_F32F16F16_SSILNSO_5MajorE1ELSQ_1ELNSO_7ScaleInE1ELSR_1EEEEEENS4_6LayoutINS5_IJNSA_ILi2EEESC_SC_EEENS5_IJSC_NSA_ILi0EEESX_EEEEENS5_IJNS4_10UnderscoreES10_S10_EEEEENS4_13SM90_TMA_LOADENS4_14ComposedLayoutINS4_7SwizzleILi3ELi4ELi3EEENS4_18smem_ptr_flag_bitsILi16EEENSU_INS5_IJSH_NSA_ILi8EEEEEENS5_IJSC_SH_EEEEEEEvNS4_8identityENS4_23SM90_TMA_LOAD_MULTICASTES1D_vS1E_EENS_8epilogue10collective6detail29Sm90TmaWarpSpecializedAdapterINS1I_15DefaultEpilogueISJ_NS5_IJlSC_lEEES1M_NS1H_6thread17LinearCombinationISJ_Li1EffLNS1N_9ScaleType4KindE0ELNS_15FloatRoundStyleE2ESJ_EENS1_15EpilogueDefaultEEEEEvvEEEEvNT_6ParamsE,"",@"SHT_CUDA_INFO"
	.sectionflags	@""
	.align	4


	//----- nvinfo : EIATTR_CUDA_API_VERSION
	.align		4
        /*0000*/ 	.byte	0x04, 0x37
        /*0002*/ 	.short	(.L_21 - .L_20)
.L_20:
        /*0004*/ 	.word	0x00000082


	//----- nvinfo : EIATTR_KPARAM_INFO
	.align		4
.L_21:
        /*0008*/ 	.byte	0x04, 0x17
        /*000a*/ 	.short	(.L_23 - .L_22)
.L_22:
        /*000c*/ 	.word	0x00000000
        /*0010*/ 	.short	0x0000
        /*0012*/ 	.short	0x0070
        /*0014*/ 	.byte	0x00, 0xf0, 0x01, 0x10


	//----- nvinfo : EIATTR_SPARSE_MMA_MASK
	.align		4
.L_23:
        /*0018*/ 	.byte	0x03, 0x50
        /*001a*/ 	.short	0x0000


	//----- nvinfo : EIATTR_MAXREG_COUNT
	.align		4
        /*001c*/ 	.byte	0x03, 0x1b
        /*001e*/ 	.short	0x00a8


	//----- nvinfo : EIATTR_NUM_BARRIERS
	.align		4
        /*0020*/ 	.byte	0x02, 0x4c
        /*0022*/ 	.byte	0x01
	.zero		1


	//----- nvinfo : EIATTR_EXTERNS
	.align		4
        /*0024*/ 	.byte	0x04, 0x0f
        /*0026*/ 	.short	(.L_25 - .L_24)


	//   ....[0]....
	.align		4
.L_24:
        /*0028*/ 	.word	index@(__assertfail)


	//----- nvinfo : EIATTR_MERCURY_ISA_VERSION
	.align		4
.L_25:
        /*002c*/ 	.byte	0x03, 0x5f
        /*002e*/ 	.short	0x0101


	//----- nvinfo : EIATTR_INT_WARP_WIDE_INSTR_OFFSETS
	.align		4
        /*0030*/ 	.byte	0x04, 0x31
        /*0032*/ 	.short	(.L_27 - .L_26)


	//   ....[0]....
.L_26:
        /*0034*/ 	.word	0x000004d0


	//   ....[1]....
        /*0038*/ 	.word	0x000004f0


	//   ....[2]....
        /*003c*/ 	.word	0x00000670


	//   ....[3]....
        /*0040*/ 	.word	0x00001f10


	//----- nvinfo : EIATTR_COOP_GROUP_MASK_REGIDS
	.align		4
.L_27:
        /*0044*/ 	.byte	0x04, 0x29
        /*0046*/ 	.short	(.L_29 - .L_28)


	//   ....[0]....
.L_28:
        /*0048*/ 	.word	0xffffffff


	//   ....[1]....
        /*004c*/ 	.word	0xffffffff


	//   ....[2]....
        /*0050*/ 	.word	0xffffffff


	//   ....[3]....
        /*0054*/ 	.word	0xffffffff


	//   ....[4]....
        /*0058*/ 	.word	0xffffffff


	//   ....[5]....
        /*005c*/ 	.word	0xffffffff


	//----- nvinfo : EIATTR_COOP_GROUP_INSTR_OFFSETS
	.align		4
.L_29:
        /*0060*/ 	.byte	0x04, 0x28
        /*0062*/ 	.short	(.L_31 - .L_30)


	//   ....[0]....
.L_30:
        /*0064*/ 	.word	0x00000060


	//   ....[1]....
        /*0068*/ 	.word	0x00000070


	//   ....[2]....
        /*006c*/ 	.word	0x00000130


	//   ....[3]....
        /*0070*/ 	.word	0x00000300


	//   ....[4]....
        /*0074*/ 	.word	0x00000820


	//   ....[5]....
        /*0078*/ 	.word	0x000014a0


	//----- nvinfo : EIATTR_REG_RECONFIG
	.align		4
.L_31:
        /*007c*/ 	.byte	0x01, 0x54
	.zero		2


	//----- nvinfo : EIATTR_SYSCALL_OFFSETS
	.align		4
        /*0080*/ 	.byte	0x04, 0x46
        /*0082*/ 	.short	(.L_33 - .L_32)


	//   ....[0]....
.L_32:
        /*0084*/ 	.word	0x00001680


	//----- nvinfo : EIATTR_MBARRIER_INSTR_OFFSETS
	.align		4
.L_33:
        /*0088*/ 	.byte	0x04, 0x39
        /*008a*/ 	.short	(.L_35 - .L_34)


	//   ....[0]....
.L_34:
        /*008c*/ 	.word	0x00000250
        /*0090*/ 	.word	0x000000ff
        /*0094*/ 	.word	0x00000000
        /*0098*/ 	.short	0x0100
        /*009a*/ 	.byte	0x08
	.zero		1


	//   ....[1]....
        /*009c*/ 	.word	0x00000260
        /*00a0*/ 	.word	0x000000ff
        /*00a4*/ 	.word	0x00000020
        /*00a8*/ 	.short	0x0100
        /*00aa*/ 	.byte	0x08
	.zero		1


	//   ....[2]....
        /*00ac*/ 	.word	0x00000270
        /*00b0*/ 	.word	0x000000ff
        /*00b4*/ 	.word	0x00000008
        /*00b8*/ 	.short	0x0100
        /*00ba*/ 	.byte	0x08
	.zero		1


	//   ....[3]....
        /*00bc*/ 	.word	0x00000280
        /*00c0*/ 	.word	0x000000ff
        /*00c4*/ 	.word	0x00000028
        /*00c8*/ 	.short	0x0100
        /*00ca*/ 	.byte	0x08
	.zero		1


	//   ....[4]....
        /*00cc*/ 	.word	0x00000290
        /*00d0*/ 	.word	0x000000ff
        /*00d4*/ 	.word	0x00000010
        /*00d8*/ 	.short	0x0100
        /*00da*/ 	.byte	0x08
	.zero		1


	//   ....[5]....
        /*00dc*/ 	.word	0x000002a0
        /*00e0*/ 	.word	0x000000ff
        /*00e4*/ 	.word	0x00000030
        /*00e8*/ 	.short	0x0100
        /*00ea*/ 	.byte	0x08
	.zero		1


	//   ....[6]....
        /*00ec*/ 	.word	0x000002b0
        /*00f0*/ 	.word	0x000000ff
        /*00f4*/ 	.word	0x00000018
        /*00f8*/ 	.short	0x0100
        /*00fa*/ 	.byte	0x08
	.zero		1


	//   ....[7]....
        /*00fc*/ 	.word	0x000002c0
        /*0100*/ 	.word	0x000000ff
        /*0104*/ 	.word	0x00000038
        /*0108*/ 	.short	0x0100
        /*010a*/ 	.byte	0x08
	.zero		1


	//   ....[8]....
        /*010c*/ 	.word	0x00000700
        /*0110*/ 	.word	0x000000ff
        /*0114*/ 	.word	0x00000050
        /*0118*/ 	.short	0x0100
        /*011a*/ 	.byte	0x06
	.zero		1


	//   ....[9]....
        /*011c*/ 	.word	0x000007a0
        /*0120*/ 	.word	0x000000ff
        /*0124*/ 	.word	0x00000058
        /*0128*/ 	.short	0x0100
        /*012a*/ 	.byte	0x06
	.zero		1


	//   ....[10]....
        /*012c*/ 	.word	0x00001740
        /*0130*/ 	.word	0x00000003
        /*0134*/ 	.word	0x00000000
        /*0138*/ 	.short	0x010a
        /*013a*/ 	.byte	0x3f
	.zero		1


	//   ....[11]....
        /*013c*/ 	.word	0x000017a0
        /*0140*/ 	.word	0x00000003
        /*0144*/ 	.word	0x00000000
        /*0148*/ 	.short	0x010a
        /*014a*/ 	.byte	0x3f
	.zero		1


	//   ....[12]....
        /*014c*/ 	.word	0x00001b20
        /*0150*/ 	.word	0x00000005
        /*0154*/ 	.word	0x00000000
        /*0158*/ 	.short	0x010a
        /*015a*/ 	.byte	0x3f
	.zero		1


	//   ....[13]....
        /*015c*/ 	.word	0x00001b60
        /*0160*/ 	.word	0x00000005
        /*0164*/ 	.word	0x00000000
        /*0168*/ 	.short	0x010a
        /*016a*/ 	.byte	0x3f
	.zero		1


	//   ....[14]....
        /*016c*/ 	.word	0x00001dc0
        /*0170*/ 	.word	0x00000004
        /*0174*/ 	.word	0x00000000
        /*0178*/ 	.short	0x0101
        /*017a*/ 	.byte	0x3f
	.zero		1


	//   ....[15]....
        /*017c*/ 	.word	0x00001f80
        /*0180*/ 	.word	0x00000000
        /*0184*/ 	.word	0x00000000
        /*0188*/ 	.short	0x0101
        /*018a*/ 	.byte	0x3f
	.zero		1


	//   ....[16]....
        /*018c*/ 	.word	0x000070e0
        /*0190*/ 	.word	0x00000017
        /*0194*/ 	.word	0x00000020
        /*0198*/ 	.short	0x010a
        /*019a*/ 	.byte	0x3f
	.zero		1


	//   ....[17]....
        /*019c*/ 	.word	0x00007570
        /*01a0*/ 	.word	0x00000005
        /*01a4*/ 	.word	0x00000058
        /*01a8*/ 	.short	0x0101
        /*01aa*/ 	.byte	0x3f
	.zero		1


	//   ....[18]....
        /*01ac*/ 	.word	0x00007c90
        /*01b0*/ 	.word	0x00000007
        /*01b4*/ 	.word	0x00000000
        /*01b8*/ 	.short	0x010a
        /*01ba*/ 	.byte	0x3f
	.zero		1


	//   ....[19]....
        /*01bc*/ 	.word	0x00007d10
        /*01c0*/ 	.word	0x00000006
        /*01c4*/ 	.word	0x00000000
        /*01c8*/ 	.short	0x010a
        /*01ca*/ 	.byte	0x3f
	.zero		1


	//   ....[20]....
        /*01cc*/ 	.word	0x00007da0
        /*01d0*/ 	.word	0x00000007
        /*01d4*/ 	.word	0x00000000
        /*01d8*/ 	.short	0x010a
        /*01da*/ 	.byte	0x3f
	.zero		1


	//   ....[21]....
        /*01dc*/ 	.word	0x00007e30
        /*01e0*/ 	.word	0x00000005
        /*01e4*/ 	.word	0x00000000
        /*01e8*/ 	.short	0x010a
        /*01ea*/ 	.byte	0x3f
	.zero		1


	//   ....[22]....
        /*01ec*/ 	.word	0x00007e90
        /*01f0*/ 	.word	0x00000003
        /*01f4*/ 	.word	0x00000000
        /*01f8*/ 	.short	0x010a
        /*01fa*/ 	.byte	0x3f
	.zero		1


	//   ....[23]....
        /*01fc*/ 	.word	0x00007ee0
        /*0200*/ 	.word	0x00000005
        /*0204*/ 	.word	0x00000000
        /*0208*/ 	.short	0x010a
        /*020a*/ 	.byte	0x3f
	.zero		1


	//   ....[24]....
        /*020c*/ 	.word	0x00007fb0
        /*0210*/ 	.word	0x00000017
        /*0214*/ 	.word	0x00000020
        /*0218*/ 	.short	0x010a
        /*021a*/ 	.byte	0x3f
	.zero		1


	//   ....[25]....
        /*021c*/ 	.word	0x00008080
        /*0220*/ 	.word	0x00000007
        /*0224*/ 	.word	0x00000000
        /*0228*/ 	.short	0x010a
        /*022a*/ 	.byte	0x3f
	.zero		1


	//   ....[26]....
        /*022c*/ 	.word	0x000080d0
        /*0230*/ 	.word	0x00000006
        /*0234*/ 	.word	0x00000000
        /*0238*/ 	.short	0x010a
        /*023a*/ 	.byte	0x3f
	.zero		1


	//   ....[27]....
        /*023c*/ 	.word	0x00008120
        /*0240*/ 	.word	0x00000007
        /*0244*/ 	.word	0x00000000
        /*0248*/ 	.short	0x010a
        /*024a*/ 	.byte	0x3f
	.zero		1


	//----- nvinfo : EIATTR_NUM_MBARRIERS
	.align		4
.L_35:
        /*024c*/ 	.byte	0x03, 0x38
        /*024e*/ 	.short	0x000a


	//----- nvinfo : EIATTR_EXIT_INSTR_OFFSETS
	.align		4
        /*0250*/ 	.byte	0x04, 0x1c
        /*0252*/ 	.short	(.L_37 - .L_36)


	//   ....[0]....
.L_36:
        /*0254*/ 	.word	0x000009f0


	//   ....[1]....
        /*0258*/ 	.word	0x00001200


	//   ....[2]....
        /*025c*/ 	.word	0x00006820


	//   ....[3]....
        /*0260*/ 	.word	0x00006d80


	//   ....[4]....
        /*0264*/ 	.word	0x00007e80


	//----- nvinfo : EIATTR_MAX_THREADS
	.align		4
.L_37:
        /*0268*/ 	.byte	0x04, 0x05
        /*026a*/ 	.short	(.L_39 - .L_38)
.L_38:
        /*026c*/ 	.word	0x00000180
        /*0270*/ 	.word	0x00000001
        /*0274*/ 	.word	0x00000001


	//----- nvinfo : EIATTR_CRS_STACK_SIZE
	.align		4
.L_39:
        /*0278*/ 	.byte	0x04, 0x1e
        /*027a*/ 	.short	(.L_41 - .L_40)
.L_40:
        /*027c*/ 	.word	0x00000000


	//----- nvinfo : EIATTR_CBANK_PARAM_SIZE
	.align		4
.L_41:
        /*0280*/ 	.byte	0x03, 0x19
        /*0282*/ 	.short	0x0470


	//----- nvinfo : EIATTR_PARAM_CBANK
	.align		4
        /*0284*/ 	.byte	0x04, 0x0a
        /*0286*/ 	.short	(.L_43 - .L_42)
	.align		4
.L_42:
        /*0288*/ 	.word	index@(.nv.constant0._ZN7cutlass13device_kernelINS_4gemm6kernel13GemmUniversalIN4cute5tupleIJiiiiEEENS1_10collective13CollectiveMmaINS1_34MainloopSm90TmaGmmaWarpSpecializedILi4ENS5_IJNS4_1CILi4EEENSA_ILi1EEESC_EEENS1_35KernelTmaWarpSpecializedCooperativeEEENS5_IJNSA_ILi128EEESG_NSA_ILi64EEEEEENS_6half_tENS5_IJSC_llEEESJ_SK_NS4_8TiledMMAINS4_8MMA_AtomIJNS4_4SM904GMMA26MMA_64x128x16_F32F16F16_SSILNSO_5MajorE1ELSQ_1ELNSO_7ScaleInE1ELSR_1EEEEEENS4_6LayoutINS5_IJNSA_ILi2EEESC_SC_EEENS5_IJSC_NSA_ILi0EEESX_EEEEENS5_IJNS4_10UnderscoreES10_S10_EEEEENS4_13SM90_TMA_LOADENS4_14ComposedLayoutINS4_7SwizzleILi3ELi4ELi3EEENS4_18smem_ptr_flag_bitsILi16EEENSU_INS5_IJSH_NSA_ILi8EEEEEENS5_IJSC_SH_EEEEEEEvNS4_8identityENS4_23SM90_TMA_LOAD_MULTICASTES1D_vS1E_EENS_8epilogue10collective6detail29Sm90TmaWarpSpecializedAdapterINS1I_15DefaultEpilogueISJ_NS5_IJlSC_lEEES1M_NS1H_6thread17LinearCombinationISJ_Li1EffLNS1N_9ScaleType4KindE0ELNS_15FloatRoundStyleE2ESJ_EENS1_15EpilogueDefaultEEEEEvvEEEEvNT_6ParamsE)
        /*028c*/ 	.short	0x0210
        /*028e*/ 	.short	0x0470


	//----- nvinfo : EIATTR_SW_WAR
	.align		4
.L_43:
        /*0290*/ 	.byte	0x04, 0x36
        /*0292*/ 	.short	(.L_45 - .L_44)
.L_44:
        /*0294*/ 	.word	0x00000008
.L_45:


//--------------------- .nv.callgraph             --------------------------
	.section	.nv.callgraph,"",@"SHT_CUDA_CALLGRAPH"
	.align	4
	.sectionentsize	8
	.align		4
        /*0000*/ 	.word	0x00000000
	.align		4
        /*0004*/ 	.word	0xffffffff
	.align		4
        /*0008*/ 	.word	index@(_ZN7cutlass13device_kernelINS_4gemm6kernel13GemmUniversalIN4cute5tupleIJiiiiEEENS1_10collective13CollectiveMmaINS1_34MainloopSm90TmaGmmaWarpSpecializedILi4ENS5_IJNS4_1CILi4EEENSA_ILi1EEESC_EEENS1_35KernelTmaWarpSpecializedCooperativeEEENS5_IJNSA_ILi128EEESG_NSA_ILi64EEEEEENS_6half_tENS5_IJSC_llEEESJ_SK_NS4_8TiledMMAINS4_8MMA_AtomIJNS4_4SM904GMMA26MMA_64x128x16_F32F16F16_SSILNSO_5MajorE1ELSQ_1ELNSO_7ScaleInE1ELSR_1EEEEEENS4_6LayoutINS5_IJNSA_ILi2EEESC_SC_EEENS5_IJSC_NSA_ILi0EEESX_EEEEENS5_IJNS4_10UnderscoreES10_S10_EEEEENS4_13SM90_TMA_LOADENS4_14ComposedLayoutINS4_7SwizzleILi3ELi4ELi3EEENS4_18smem_ptr_flag_bitsILi16EEENSU_INS5_IJSH_NSA_ILi8EEEEEENS5_IJSC_SH_EEEEEEEvNS4_8identityENS4_23SM90_TMA_LOAD_MULTICASTES1D_vS1E_EENS_8epilogue10collective6detail29Sm90TmaWarpSpecializedAdapterINS1I_15DefaultEpilogueISJ_NS5_IJlSC_lEEES1M_NS1H_6thread17LinearCombinationISJ_Li1EffLNS1N_9ScaleType4KindE0ELNS_15FloatRoundStyleE2ESJ_EENS1_15EpilogueDefaultEEEEEvvEEEEvNT_6ParamsE)
	.align		4
        /*000c*/ 	.word	index@(__assertfail)
	.align		4
        /*0010*/ 	.word	0x00000000
	.align		4
        /*0014*/ 	.word	0xfffffffe
	.align		4
        /*0018*/ 	.word	0x00000000
	.align		4
        /*001c*/ 	.word	0xfffffffd
	.align		4
        /*0020*/ 	.word	0x00000000
	.align		4
        /*0024*/ 	.word	0xfffffffc


//--------------------- .nv.constant4             --------------------------
	.section	.nv.constant4,"a",@progbits
	.align	8
	.align		8
.nv.constant4:
        /*0000*/ 	.dword	__assertfail
	.align		8
        /*0008*/ 	.dword	__unnamed_1
	.align		8
        /*0010*/ 	.dword	_ZN40_INTERNAL_6c541da2_4_k_cu_c3d5bd28_205204cuda3std3__45__cpo5beginE
	.align		8
        /*0018*/ 	.dword	_ZN40_INTERNAL_6c541da2_4_k_cu_c3d5bd28_205204cuda3std3__45__cpo3endE
	.align		8
        /*0020*/ 	.dword	_ZN40_INTERNAL_6c541da2_4_k_cu_c3d5bd28_205204cuda3std3__45__cpo6cbeginE
	.align		8
        /*0028*/ 	.dword	_ZN40_INTERNAL_6c541da2_4_k_cu_c3d5bd28_205204cuda3std3__45__cpo4cendE
	.align		8
        /*0030*/ 	.dword	_ZN40_INTERNAL_6c541da2_4_k_cu_c3d5bd28_205204cuda3std3__442_GLOBAL__N__6c541da2_4_k_cu_c3d5bd28_205206ignoreE
	.align		8
        /*0038*/ 	.dword	_ZN40_INTERNAL_6c541da2_4_k_cu_c3d5bd28_205204cuda3std3__419piecewise_constructE
	.align		8
        /*0040*/ 	.dword	_ZN40_INTERNAL_6c541da2_4_k_cu_c3d5bd28_205204cuda3std3__48in_placeE
	.align		8
        /*0048*/ 	.dword	_ZN40_INTERNAL_6c541da2_4_k_cu_c3d5bd28_205204cuda3std6ranges3__45__cpo4swapE
	.align		8
        /*0050*/ 	.dword	_ZN40_INTERNAL_6c541da2_4_k_cu_c3d5bd28_205204cuda3std6ranges3__45__cpo9iter_moveE
	.align		8
        /*0058*/ 	.dword	_ZN40_INTERNAL_6c541da2_4_k_cu_c3d5bd28_205204cute7productE
	.align		8
        /*0060*/ 	.dword	_ZN40_INTERNAL_6c541da2_4_k_cu_c3d5bd28_205204cute1_E
	.align		8
        /*0068*/ 	.dword	$str$22
	.align		8
        /*0070*/ 	.dword	$str$23


//--------------------- .text._ZN7cutlass13device_kernelINS_4gemm6kernel13GemmUniversalIN4cute5tupleIJiiiiEEENS1_10collective13CollectiveMmaINS1_34MainloopSm90TmaGmmaWarpSpecializedILi4ENS5_IJNS4_1CILi4EEENSA_ILi1EEESC_EEENS1_35KernelTmaWarpSpecializedCooperativeEEENS5_IJNSA_ILi128EEESG_NSA_ILi64EEEEEENS_6half_tENS5_IJSC_llEEESJ_SK_NS4_8TiledMMAINS4_8MMA_AtomIJNS4_4SM904GMMA26MMA_64x128x16_F32F16F16_SSILNSO_5MajorE1ELSQ_1ELNSO_7ScaleInE1ELSR_1EEEEEENS4_6LayoutINS5_IJNSA_ILi2EEESC_SC_EEENS5_IJSC_NSA_ILi0EEESX_EEEEENS5_IJNS4_10UnderscoreES10_S10_EEEEENS4_13SM90_TMA_LOADENS4_14ComposedLayoutINS4_7SwizzleILi3ELi4ELi3EEENS4_18smem_ptr_flag_bitsILi16EEENSU_INS5_IJSH_NSA_ILi8EEEEEENS5_IJSC_SH_EEEEEEEvNS4_8identityENS4_23SM90_TMA_LOAD_MULTICASTES1D_vS1E_EENS_8epilogue10collective6detail29Sm90TmaWarpSpecializedAdapterINS1I_15DefaultEpilogueISJ_NS5_IJlSC_lEEES1M_NS1H_6thread17LinearCombinationISJ_Li1EffLNS1N_9ScaleType4KindE0ELNS_15FloatRoundStyleE2ESJ_EENS1_15EpilogueDefaultEEEEEvvEEEEvNT_6ParamsE --------------------------
	.section	.text._ZN7cutlass13device_kernelINS_4gemm6kernel13GemmUniversalIN4cute5tupleIJiiiiEEENS1_10collective13CollectiveMmaINS1_34MainloopSm90TmaGmmaWarpSpecializedILi4ENS5_IJNS4_1CILi4EEENSA_ILi1EEESC_EEENS1_35KernelTmaWarpSpecializedCooperativeEEENS5_IJNSA_ILi128EEESG_NSA_ILi64EEEEEENS_6half_tENS5_IJSC_llEEESJ_SK_NS4_8TiledMMAINS4_8MMA_AtomIJNS4_4SM904GMMA26MMA_64x128x16_F32F16F16_SSILNSO_5MajorE1ELSQ_1ELNSO_7ScaleInE1ELSR_1EEEEEENS4_6LayoutINS5_IJNSA_ILi2EEESC_SC_EEENS5_IJSC_NSA_ILi0EEESX_EEEEENS5_IJNS4_10UnderscoreES10_S10_EEEEENS4_13SM90_TMA_LOADENS4_14ComposedLayoutINS4_7SwizzleILi3ELi4ELi3EEENS4_18smem_ptr_flag_bitsILi16EEENSU_INS5_IJSH_NSA_ILi8EEEEEENS5_IJSC_SH_EEEEEEEvNS4_8identityENS4_23SM90_TMA_LOAD_MULTICASTES1D_vS1E_EENS_8epilogue10collective6detail29Sm90TmaWarpSpecializedAdapterINS1I_15DefaultEpilogueISJ_NS5_IJlSC_lEEES1M_NS1H_6thread17LinearCombinationISJ_Li1EffLNS1N_9ScaleType4KindE0ELNS_15FloatRoundStyleE2ESJ_EENS1_15EpilogueDefaultEEEEEvvEEEEvNT_6ParamsE,"ax",@progbits
	.align	128
.text._ZN7cutlass13device_kernelINS_4gemm6kernel13GemmUniversalIN4cute5tupleIJiiiiEEENS1_10collective13CollectiveMmaINS1_34MainloopSm90TmaGmmaWarpSpecializedILi4ENS5_IJNS4_1CILi4EEENSA_ILi1EEESC_EEENS1_35KernelTmaWarpSpecializedCooperativeEEENS5_IJNSA_ILi128EEESG_NSA_ILi64EEEEEENS_6half_tENS5_IJSC_llEEESJ_SK_NS4_8TiledMMAINS4_8MMA_AtomIJNS4_4SM904GMMA26MMA_64x128x16_F32F16F16_SSILNSO_5MajorE1ELSQ_1ELNSO_7ScaleInE1ELSR_1EEEEEENS4_6LayoutINS5_IJNSA_ILi2EEESC_SC_EEENS5_IJSC_NSA_ILi0EEESX_EEEEENS5_IJNS4_10UnderscoreES10_S10_EEEEENS4_13SM90_TMA_LOADENS4_14ComposedLayoutINS4_7SwizzleILi3ELi4ELi3EEENS4_18smem_ptr_flag_bitsILi16EEENSU_INS5_IJSH_NSA_ILi8EEEEEENS5_IJSC_SH_EEEEEEEvNS4_8identityENS4_23SM90_TMA_LOAD_MULTICASTES1D_vS1E_EENS_8epilogue10collective6detail29Sm90TmaWarpSpecializedAdapterINS1I_15DefaultEpilogueISJ_NS5_IJlSC_lEEES1M_NS1H_6thread17LinearCombinationISJ_Li1EffLNS1N_9ScaleType4KindE0ELNS_15FloatRoundStyleE2ESJ_EENS1_15EpilogueDefaultEEEEEvvEEEEvNT_6ParamsE:
        .type           _ZN7cutlass13device_kernelINS_4gemm6kernel13GemmUniversalIN4cute5tupleIJiiiiEEENS1_10collective13CollectiveMmaINS1_34MainloopSm90TmaGmmaWarpSpecializedILi4ENS5_IJNS4_1CILi4EEENSA_ILi1EEESC_EEENS1_35KernelTmaWarpSpecializedCooperativeEEENS5_IJNSA_ILi128EEESG_NSA_ILi64EEEEEENS_6half_tENS5_IJSC_llEEESJ_SK_NS4_8TiledMMAINS4_8MMA_AtomIJNS4_4SM904GMMA26MMA_64x128x16_F32F16F16_SSILNSO_5MajorE1ELSQ_1ELNSO_7ScaleInE1ELSR_1EEEEEENS4_6LayoutINS5_IJNSA_ILi2EEESC_SC_EEENS5_IJSC_NSA_ILi0EEESX_EEEEENS5_IJNS4_10UnderscoreES10_S10_EEEEENS4_13SM90_TMA_LOADENS4_14ComposedLayoutINS4_7SwizzleILi3ELi4ELi3EEENS4_18smem_ptr_flag_bitsILi16EEENSU_INS5_IJSH_NSA_ILi8EEEEEENS5_IJSC_SH_EEEEEEEvNS4_8identityENS4_23SM90_TMA_LOAD_MULTICASTES1D_vS1E_EENS_8epilogue10collective6detail29Sm90TmaWarpSpecializedAdapterINS1I_15DefaultEpilogueISJ_NS5_IJlSC_lEEES1M_NS1H_6thread17LinearCombinationISJ_Li1EffLNS1N_9ScaleType4KindE0ELNS_15FloatRoundStyleE2ESJ_EENS1_15EpilogueDefaultEEEEEvvEEEEvNT_6ParamsE,@function
        .size           _ZN7cutlass13device_kernelINS_4gemm6kernel13GemmUniversalIN4cute5tupleIJiiiiEEENS1_10collective13CollectiveMmaINS1_34MainloopSm90TmaGmmaWarpSpecializedILi4ENS5_IJNS4_1CILi4EEENSA_ILi1EEESC_EEENS1_35KernelTmaWarpSpecializedCooperativeEEENS5_IJNSA_ILi128EEESG_NSA_ILi64EEEEEENS_6half_tENS5_IJSC_llEEESJ_SK_NS4_8TiledMMAINS4_8MMA_AtomIJNS4_4SM904GMMA26MMA_64x128x16_F32F16F16_SSILNSO_5MajorE1ELSQ_1ELNSO_7ScaleInE1ELSR_1EEEEEENS4_6LayoutINS5_IJNSA_ILi2EEESC_SC_EEENS5_IJSC_NSA_ILi0EEESX_EEEEENS5_IJNS4_10UnderscoreES10_S10_EEEEENS4_13SM90_TMA_LOADENS4_14ComposedLayoutINS4_7SwizzleILi3ELi4ELi3EEENS4_18smem_ptr_flag_bitsILi16EEENSU_INS5_IJSH_NSA_ILi8EEEEEENS5_IJSC_SH_EEEEEEEvNS4_8identityENS4_23SM90_TMA_LOAD_MULTICASTES1D_vS1E_EENS_8epilogue10collective6detail29Sm90TmaWarpSpecializedAdapterINS1I_15DefaultEpilogueISJ_NS5_IJlSC_lEEES1M_NS1H_6thread17LinearCombinationISJ_Li1EffLNS1N_9ScaleType4KindE0ELNS_15FloatRoundStyleE2ESJ_EENS1_15EpilogueDefaultEEEEEvvEEEEvNT_6ParamsE,(.L_x_197 - _ZN7cutlass13device_kernelINS_4gemm6kernel13GemmUniversalIN4cute5tupleIJiiiiEEENS1_10collective13CollectiveMmaINS1_34MainloopSm90TmaGmmaWarpSpecializedILi4ENS5_IJNS4_1CILi4EEENSA_ILi1EEESC_EEENS1_35KernelTmaWarpSpecializedCooperativeEEENS5_IJNSA_ILi128EEESG_NSA_ILi64EEEEEENS_6half_tENS5_IJSC_llEEESJ_SK_NS4_8TiledMMAINS4_8MMA_AtomIJNS4_4SM904GMMA26MMA_64x128x16_F32F16F16_SSILNSO_5MajorE1ELSQ_1ELNSO_7ScaleInE1ELSR_1EEEEEENS4_6LayoutINS5_IJNSA_ILi2EEESC_SC_EEENS5_IJSC_NSA_ILi0EEESX_EEEEENS5_IJNS4_10UnderscoreES10_S10_EEEEENS4_13SM90_TMA_LOADENS4_14ComposedLayoutINS4_7SwizzleILi3ELi4ELi3EEENS4_18smem_ptr_flag_bitsILi16EEENSU_INS5_IJSH_NSA_ILi8EEEEEENS5_IJSC_SH_EEEEEEEvNS4_8identityENS4_23SM90_TMA_LOAD_MULTICASTES1D_vS1E_EENS_8epilogue10collective6detail29Sm90TmaWarpSpecializedAdapterINS1I_15DefaultEpilogueISJ_NS5_IJlSC_lEEES1M_NS1H_6thread17LinearCombinationISJ_Li1EffLNS1N_9ScaleType4KindE0ELNS_15FloatRoundStyleE2ESJ_EENS1_15EpilogueDefaultEEEEEvvEEEEvNT_6ParamsE)
        .other          _ZN7cutlass13device_kernelINS_4gemm6kernel13GemmUniversalIN4cute5tupleIJiiiiEEENS1_10collective13CollectiveMmaINS1_34MainloopSm90TmaGmmaWarpSpecializedILi4ENS5_IJNS4_1CILi4EEENSA_ILi1EEESC_EEENS1_35KernelTmaWarpSpecializedCooperativeEEENS5_IJNSA_ILi128EEESG_NSA_ILi64EEEEEENS_6half_tENS5_IJSC_llEEESJ_SK_NS4_8TiledMMAINS4_8MMA_AtomIJNS4_4SM904GMMA26MMA_64x128x16_F32F16F16_SSILNSO_5MajorE1ELSQ_1ELNSO_7ScaleInE1ELSR_1EEEEEENS4_6LayoutINS5_IJNSA_ILi2EEESC_SC_EEENS5_IJSC_NSA_ILi0EEESX_EEEEENS5_IJNS4_10UnderscoreES10_S10_EEEEENS4_13SM90_TMA_LOADENS4_14ComposedLayoutINS4_7SwizzleILi3ELi4ELi3EEENS4_18smem_ptr_flag_bitsILi16EEENSU_INS5_IJSH_NSA_ILi8EEEEEENS5_IJSC_SH_EEEEEEEvNS4_8identityENS4_23SM90_TMA_LOAD_MULTICASTES1D_vS1E_EENS_8epilogue10collective6detail29Sm90TmaWarpSpecializedAdapterINS1I_15DefaultEpilogueISJ_NS5_IJlSC_lEEES1M_NS1H_6thread17LinearCombinationISJ_Li1EffLNS1N_9ScaleType4KindE0ELNS_15FloatRoundStyleE2ESJ_EENS1_15EpilogueDefaultEEEEEvvEEEEvNT_6ParamsE,@"STO_CUDA_ENTRY STV_DEFAULT"
_ZN7cutlass13device_kernelINS_4gemm6kernel13GemmUniversalIN4cute5tupleIJiiiiEEENS1_10collective13CollectiveMmaINS1_34MainloopSm90TmaGmmaWarpSpecializedILi4ENS5_IJNS4_1CILi4EEENSA_ILi1EEESC_EEENS1_35KernelTmaWarpSpecializedCooperativeEEENS5_IJNSA_ILi128EEESG_NSA_ILi64EEEEEENS_6half_tENS5_IJSC_llEEESJ_SK_NS4_8TiledMMAINS4_8MMA_AtomIJNS4_4SM904GMMA26MMA_64x128x16_F32F16F16_SSILNSO_5MajorE1ELSQ_1ELNSO_7ScaleInE1ELSR_1EEEEEENS4_6LayoutINS5_IJNSA_ILi2EEESC_SC_EEENS5_IJSC_NSA_ILi0EEESX_EEEEENS5_IJNS4_10UnderscoreES10_S10_EEEEENS4_13SM90_TMA_LOADENS4_14ComposedLayoutINS4_7SwizzleILi3ELi4ELi3EEENS4_18smem_ptr_flag_bitsILi16EEENSU_INS5_IJSH_NSA_ILi8EEEEEENS5_IJSC_SH_EEEEEEEvNS4_8identityENS4_23SM90_TMA_LOAD_MULTICASTES1D_vS1E_EENS_8epilogue10collective6detail29Sm90TmaWarpSpecializedAdapterINS1I_15DefaultEpilogueISJ_NS5_IJlSC_lEEES1M_NS1H_6thread17LinearCombinationISJ_Li1EffLNS1N_9ScaleType4KindE0ELNS_15FloatRoundStyleE2ESJ_EENS1_15EpilogueDefaultEEEEEvvEEEEvNT_6ParamsE:
[----:B------:R-:W0:Y:S01]  /*0000*/  LDC R1, c[0x0][0x28] ;  /* 0x00000a00ff017b82 */ /* 0x000e220000000800 */
[----:B------:R-:W1:Y:S01]  /*0010*/  S2R R95, SR_TID.X ;  /* 0x00000000005f7919 */ /* 0x000e620000002100 */
[----:B------:R-:W-:Y:S01]  /*0020*/  ELECT P0, URZ, PT ;  /* 0x00000000003f782f */ /* 0x000fe20003800000 */
[----:B------:R-:W-:Y:S01]  /*0030*/  BSSY B0, `(.L_x_0) ;  /* 0x000000f000007945 */ /* 0x000fe20003800000 */
[--C-:B-1----:R-:W-:Y:S02]  /*0040*/  SHF.R.U32.HI R0, RZ, 0x5, R95.reuse ;  /* 0x00000005ff007819 */ /* 0x102fe4000001165f */
[----:B------:R-:W-:-:S03]  /*0050*/  SHF.R.U32.HI R6, RZ, 0x7, R95 ;  /* 0x00000007ff067819 */ /* 0x000fc6000001165f */
[----:B------:R-:W1:Y:S04]  /*0060*/  SHFL.IDX PT, R3, R0, RZ, 0x1f ;  /* 0x00001fff00037589 */ /* 0x000e6800000e0000 */
[----:B------:R2:W3:Y:S01]  /*0070*/  SHFL.IDX PT, R2, R6, RZ, 0x1f ;  /* 0x00001fff06027589 */ /* 0x0004e200000e0000 */
[----:B-1----:R-:W-:-:S13]  /*0080*/  ISETP.NE.OR P0, PT, R3, RZ, !P0 ;  /* 0x000000ff0300720c */ /* 0x002fda0004705670 */
[----:B0-23--:R-:W-:Y:S05]  /*0090*/  @P0 BRA `(.L_x_1) ;  /* 0x0000000000200947 */ /* 0x00dfea0003800000 */
[----:B------:R-:W-:Y:S02]  /*00a0*/  ULDC.64 UR4, c[0x0][0x198] ;  /* 0x0000660000047ab9 */ /* 0x000fe40000000a00 */
[----:B------:R-:W-:Y:S02]  /*00b0*/  UIADD3 UR6, UP0, UR4, 0xf0, URZ ;  /* 0x000000f004067890 */ /* 0x000fe4000ff1e03f */
[----:B------:R-:W-:Y:S02]  /*00c0*/  UIADD3 UR4, UP1, UR4, 0x1f0, URZ ;  /* 0x000001f004047890 */ /* 0x000fe4000ff3e03f */
[----:B------:R-:W-:Y:S02]  /*00d0*/  UIADD3.X UR7, URZ, UR5, URZ, UP0, !UPT ;  /* 0x000000053f077290 */ /* 0x000fe400087fe43f */
[----:B------:R-:W-:-:S07]  /*00e0*/  UIADD3.X UR5, URZ, UR5, URZ, UP1, !UPT ;  /* 0x000000053f057290 */ /* 0x000fce0008ffe43f */
[----:B------:R0:W-:Y:S02]  /*00f0*/  UTMACCTL.PF [UR6] ;  /* 0x00000000060079b9 */ /* 0x0001e40008040000 */
[----:B------:R0:W-:Y:S02]  /*0100*/  UTMACCTL.PF [UR4] ;  /* 0x00000000040079b9 */ /* 0x0001e40008040000 */
[----:B0-----:R-:W-:Y:S01]  /*0110*/  NOP ;  /* 0x0000000000007918 */ /* 0x001fe20000000000 */
.L_x_1:
[----:B------:R-:W-:Y:S05]  /*0120*/  BSYNC B0 ;  /* 0x0000000000007941 */ /* 0x000fea0003800000 */
.L_x_0:
[----:B------:R-:W0:Y:S01]  /*0130*/  SHFL.IDX PT, R5, R0, RZ, 0x1f ;  /* 0x00001fff00057589 */ /* 0x000e2200000e0000 */
[----:B------:R-:W-:-:S04]  /*0140*/  SHF.R.S32.HI R4, RZ, 0x1f, R95 ;  /* 0x0000001fff047819 */ /* 0x000fc8000001145f */
[----:B------:R-:W-:Y:S02]  /*0150*/  LEA.HI R4, R4, R95, RZ, 0x7 ;  /* 0x0000005f04047211 */ /* 0x000fe400078f38ff */
[----:B0-----:R-:W-:-:S13]  /*0160*/  ISETP.NE.AND P0, PT, R5, RZ, PT ;  /* 0x000000ff0500720c */ /* 0x001fda0003f05270 */
[----:B------:R-:W-:Y:S05]  /*0170*/  @P0 BRA `(.L_x_2) ;  /* 0x0000000000580947 */ /* 0x000fea0003800000 */
[----:B------:R-:W0:Y:S01]  /*0180*/  S2UR UR8, SR_CgaCtaId ;  /* 0x00000000000879c3 */ /* 0x000e220000008800 */
[----:B------:R-:W-:Y:S01]  /*0190*/  UMOV UR4, 0x400 ;  /* 0x0000040000047882 */ /* 0x000fe20000000000 */
[----:B------:R-:W-:Y:S01]  /*01a0*/  UMOV UR5, 0x1 ;  /* 0x0000000100057882 */ /* 0x000fe20000000000 */
[----:B------:R-:W-:Y:S01]  /*01b0*/  UMOV UR6, 0x8 ;  /* 0x0000000800067882 */ /* 0x000fe20000000000 */
[----:B------:R-:W-:Y:S01]  /*01c0*/  ELECT P0, URZ, PT ;  /* 0x00000000003f782f */ /* 0x000fe20003800000 */
[----:B------:R-:W-:-:S04]  /*01d0*/  UIADD3 UR6, -UR6, 0x100000, URZ ;  /* 0x0010000006067890 */ /* 0x000fc8000fffe13f */
[----:B------:R-:W-:Y:S02]  /*01e0*/  USHF.L.U32 UR7, UR6, 0xb, URZ ;  /* 0x0000000b06077899 */ /* 0x000fe4000800063f */
[----:B------:R-:W-:Y:S02]  /*01f0*/  USHF.L.U32 UR6, UR6, 0x1, URZ ;  /* 0x0000000106067899 */ /* 0x000fe4000800063f */
[----:B0-----:R-:W-:Y:S02]  /*0200*/  ULEA UR8, UR8, UR4, 0x18 ;  /* 0x0000000408087291 */ /* 0x001fe4000f8ec03f */
[----:B------:R-:W-:-:S04]  /*0210*/  UIADD3 UR4, -UR5, 0x100000, URZ ;  /* 0x0010000005047890 */ /* 0x000fc8000fffe13f */
[----:B------:R-:W-:Y:S02]  /*0220*/  USHF.L.U32 UR5, UR4, 0xb, URZ ;  /* 0x0000000b04057899 */ /* 0x000fe4000800063f */
[----:B------:R-:W-:Y:S01]  /*0230*/  USHF.L.U32 UR4, UR4, 0x1, URZ ;  /* 0x0000000104047899 */ /* 0x000fe2000800063f */
[----:B------:R-:W0:Y:S11]  /*0240*/  FENCE.VIEW.ASYNC.S ;  /* 0x00000000000073c6 */ /* 0x000e360000000000 */
[----:B0-----:R0:W1:Y:S01]  /*0250*/  SYNCS.EXCH.64 URZ, [UR8], UR4 ;  /* 0x00000004083f75b2 */ /* 0x0010620008000100 */
[----:B------:R0:W2:Y:S01]  /*0260*/  SYNCS.EXCH.64 URZ, [UR8+0x20], UR6 ;  /* 0x00002006083f75b2 */ /* 0x0000a20008000100 */
[----:B------:R0:W3:Y:S01]  /*0270*/  SYNCS.EXCH.64 URZ, [UR8+0x8], UR4 ;  /* 0x00000804083f75b2 */ /* 0x0000e20008000100 */
[----:B------:R0:W4:Y:S01]  /*0280*/  SYNCS.EXCH.64 URZ, [UR8+0x28], UR6 ;  /* 0x00002806083f75b2 */ /* 0x0001220008000100 */
[----:B------:R0:W0:Y:S01]  /*0290*/  SYNCS.EXCH.64 URZ, [UR8+0x10], UR4 ;  /* 0x00001004083f75b2 */ /* 0x0000220008000100 */
[----:B------:R0:W0:Y:S01]  /*02a0*/  SYNCS.EXCH.64 URZ, [UR8+0x30], UR6 ;  /* 0x00003006083f75b2 */ /* 0x0000220008000100 */
[----:B------:R0:W0:Y:S01]  /*02b0*/  SYNCS.EXCH.64 URZ, [UR8+0x18], UR4 ;  /* 0x00001804083f75b2 */ /* 0x0000220008000100 */
[----:B------:R0:W0:Y:S01]  /*02c0*/  SYNCS.EXCH.64 URZ, [UR8+0x38], UR6 ;  /* 0x00003806083f75b2 */ /* 0x0000220008000100 */
[----:B------:R-:W-:Y:S01]  /*02d0*/  NOP ;  /* 0x0000000000007918 */ /* 0x000fe20000000000 */
.L_x_2:
[----:B0-----:R-:W0:Y:S01]  /*02e0*/  S2UR UR8, SR_CTAID.X ;  /* 0x00000000000879c3 */ /* 0x001e220000002500 */
[----:B------:R-:W-:Y:S01]  /*02f0*/  LOP3.LUT R4, R4, 0xffffff80, RZ, 0xc0, !PT ;  /* 0xffffff8004047812 */ /* 0x000fe200078ec0ff */
[----:B------:R-:W5:Y:S01]  /*0300*/  SHFL.IDX PT, R0, R0, RZ, 0x1f ;  /* 0x00001fff00007589 */ /* 0x000f6200000e0000 */
[----:B------:R-:W-:Y:S01]  /*0310*/  SHF.R.S32.HI R12, RZ, 0x1f, R5 ;  /* 0x0000001fff0c7819 */ /* 0x000fe20000011405 */
[----:B------:R-:W-:Y:S01]  /*0320*/  ULDC UR4, c[0x0][0x150] ;  /* 0x0000540000047ab9 */ /* 0x000fe20000000800 */
[----:B------:R-:W-:Y:S01]  /*0330*/  ELECT P0, URZ, PT ;  /* 0x00000000003f782f */ /* 0x000fe20003800000 */
[----:B------:R-:W-:Y:S01]  /*0340*/  IMAD.IADD R8, R95, 0x1, -R4 ;  /* 0x000000015f087824 */ /* 0x000fe200078e0a04 */
[----:B------:R-:W-:Y:S01]  /*0350*/  LEA.HI R12, R12, R5, RZ, 0x2 ;  /* 0x000000050c0c7211 */ /* 0x000fe200078f10ff */
[----:B------:R-:W1:Y:S01]  /*0360*/  S2R R4, SR_CTAID.Y ;  /* 0x0000000000047919 */ /* 0x000e620000002600 */
[----:B------:R-:W2:Y:S01]  /*0370*/  LDC R13, c[0x0][0x144] ;  /* 0x00005100ff0d7b82 */ /* 0x000ea20000000800 */
[----:B------:R-:W-:Y:S01]  /*0380*/  NOP ;  /* 0x0000000000007918 */ /* 0x000fe20000000000 */
[----:B------:R-:W-:Y:S01]  /*0390*/  SHF.R.S32.HI R7, RZ, 0x1f, R8 ;  /* 0x0000001fff077819 */ /* 0x000fe20000011408 */
[----:B------:R-:W-:Y:S01]  /*03a0*/  NOP ;  /* 0x0000000000007918 */ /* 0x000fe20000000000 */
[----:B------:R-:W-:Y:S01]  /*03b0*/  LOP3.LUT R12, R12, 0x3ffffffc, RZ, 0xc0, !PT ;  /* 0x3ffffffc0c0c7812 */ /* 0x000fe200078ec0ff */
[----:B------:R-:W-:Y:S01]  /*03c0*/  IMAD.MOV.U32 R22, RZ, RZ, 0x1 ;  /* 0x00000001ff167424 */ /* 0x000fe200078e00ff */
[----:B------:R-:W-:-:S02]  /*03d0*/  LEA.HI R7, R7, R8, RZ, 0x3 ;  /* 0x0000000807077211 */ /* 0x000fc400078f18ff */
[----:B------:R-:W3:Y:S01]  /*03e0*/  LDC R14, c[0x0][0x140] ;  /* 0x00005000ff0e7b82 */ /* 0x000ee20000000800 */
[----:B------:R-:W-:Y:S02]  /*03f0*/  ISETP.NE.AND P3, PT, R2, RZ, PT ;  /* 0x000000ff0200720c */ /* 0x000fe40003f65270 */
[--C-:B------:R-:W-:Y:S02]  /*0400*/  SHF.R.S32.HI R9, RZ, 0x3, R7.reuse ;  /* 0x00000003ff097819 */ /* 0x100fe40000011407 */
[----:B------:R-:W-:Y:S02]  /*0410*/  SHF.R.S32.HI R10, RZ, 0x1f, R7 ;  /* 0x0000001fff0a7819 */ /* 0x000fe40000011407 */
[----:B0-----:R-:W-:Y:S02]  /*0420*/  I2FP.F32.U32 R7, UR8 ;  /* 0x0000000800077c45 */ /* 0x001fe40008201000 */
[----:B------:R-:W-:Y:S02]  /*0430*/  LEA.HI R10, R10, R9, RZ, 0x2 ;  /* 0x000000090a0a7211 */ /* 0x000fe400078f10ff */
[----:B-----5:R-:W-:Y:S01]  /*0440*/  ISETP.NE.OR P0, PT, R0, RZ, !P0 ;  /* 0x000000ff0000720c */ /* 0x020fe20004705670 */
[----:B------:R-:W-:Y:S01]  /*0450*/  FMUL R11, R7, UR4 ;  /* 0x00000004070b7c20 */ /* 0x000fe20008400000 */
[----:B------:R-:W-:Y:S01]  /*0460*/  LOP3.LUT R10, R10, 0xfffffffc, RZ, 0xc0, !PT ;  /* 0xfffffffc0a0a7812 */ /* 0x000fe200078ec0ff */
[----:B------:R-:W-:Y:S01]  /*0470*/  IMAD.IADD R7, R5, 0x1, -R12 ;  /* 0x0000000105077824 */ /* 0x000fe200078e0a0c */
[----:B------:R-:W-:-:S03]  /*0480*/  ULDC UR4, c[0x0][0x154] ;  /* 0x0000550000047ab9 */ /* 0x000fc60000000800 */
[----:B------:R-:W0:Y:S01]  /*0490*/  F2I.U32.TRUNC.NTZ R11, R11 ;  /* 0x0000000b000b7305 */ /* 0x000e22000020f000 */
[----:B------:R-:W-:Y:S02]  /*04a0*/  IMAD.IADD R10, R9, 0x1, -R10 ;  /* 0x00000001090a7824 */ /* 0x000fe400078e0a0a */
[----:B------:R-:W5:Y:S02]  /*04b0*/  LDC R9, c[0x0][0x148] ;  /* 0x00005200ff097b82 */ /* 0x000f640000000800 */
[----:B------:R-:W-:Y:S01]  /*04c0*/  IMAD R10, R7, 0x4, R10 ;  /* 0x00000004070a7824 */ /* 0x000fe200078e020a */
[----:B------:R-:W-:Y:S01]  /*04d0*/  VOTEU.ALL UP0, P0 ;  /* 0x00000000003f7886 */ /* 0x000fe20000000000 */
[----:B---3--:R-:W-:Y:S01]  /*04e0*/  ISETP.EQ.U32.AND P2, PT, R14, 0x1, PT ;  /* 0x000000010e00780c */ /* 0x008fe20003f42070 */
[----:B------:R-:W-:Y:S01]  /*04f0*/  VOTEU.ALL UP1, P0 ;  /* 0x00000000003f7886 */ /* 0x000fe20000020000 */
[----:B------:R-:W-:Y:S01]  /*0500*/  IMAD.SHL.U32 R19, R10, 0x4, RZ ;  /* 0x000000040a137824 */ /* 0x000fe200078e00ff */
[----:B------:R-:W-:Y:S01]  /*0510*/  SHF.R.S32.HI R7, RZ, 0x1f, R10 ;  /* 0x0000001fff077819 */ /* 0x000fe2000001140a */
[----:B------:R-:W3:Y:S01]  /*0520*/  @!UP0 S2UR UR7, SR_CgaCtaId ;  /* 0x00000000000789c3 */ /* 0x000ee20000008800 */
[----:B------:R-:W-:-:S02]  /*0530*/  @!UP0 UMOV UR6, 0x400 ;  /* 0x0000040000068882 */ /* 0x000fc40000000000 */
[----:B------:R-:W-:Y:S01]  /*0540*/  LEA.HI R0, R7, R10, RZ, 0x2 ;  /* 0x0000000a07007211 */ /* 0x000fe200078f10ff */
[----:B0-----:R-:W-:Y:S01]  /*0550*/  IMAD.MOV R12, RZ, RZ, -R11 ;  /* 0x000000ffff0c7224 */ /* 0x001fe200078e0a0b */
[----:B------:R-:W-:Y:S02]  /*0560*/  LOP3.LUT R19, R10, 0xc, R19, 0x78, !PT ;  /* 0x0000000c0a137812 */ /* 0x000fe400078e7813 */
[----:B------:R-:W-:Y:S01]  /*0570*/  LOP3.LUT R11, R0, 0xfffffffc, RZ, 0xc0, !PT ;  /* 0xfffffffc000b7812 */ /* 0x000fe200078ec0ff */
[----:B--2---:R-:W-:Y:S01]  /*0580*/  IMAD R7, R13, R12, UR8 ;  /* 0x000000080d077e24 */ /* 0x004fe2000f8e020c */
[----:B-1----:R-:W-:Y:S02]  /*0590*/  I2FP.F32.U32 R13, R4 ;  /* 0x00000004000d7245 */ /* 0x002fe40000201000 */
[----:B------:R-:W-:Y:S01]  /*05a0*/  SHF.R.S32.HI R0, RZ, 0x1f, R3 ;  /* 0x0000001fff007819 */ /* 0x000fe20000011403 */
[----:B------:R-:W-:Y:S02]  /*05b0*/  IMAD.IADD R12, R10, 0x1, -R11 ;  /* 0x000000010a0c7824 */ /* 0x000fe400078e0a0b */
[----:B------:R-:W-:Y:S01]  /*05c0*/  FMUL R13, R13, UR4 ;  /* 0x000000040d0d7c20 */ /* 0x000fe20008400000 */
[----:B------:R-:W-:Y:S01]  /*05d0*/  LEA.HI R0, R0, R3, RZ, 0x2 ;  /* 0x0000000300007211 */ /* 0x000fe200078f10ff */
[----:B------:R-:W-:Y:S01]  /*05e0*/  UMOV UR4, 0x20 ;  /* 0x0000002000047882 */ /* 0x000fe20000000000 */
[----:B------:R-:W-:Y:S01]  /*05f0*/  ISETP.NE.AND P4, PT, R12, R7, PT ;  /* 0x000000070c00720c */ /* 0x000fe20003f85270 */
[----:B------:R-:W-:-:S04]  /*0600*/  @!UP0 UIADD3 UR4, -UR4, 0x100000, URZ ;  /* 0x0010000004048890 */ /* 0x000fc8000fffe13f */
[----:B------:R-:W-:Y:S02]  /*0610*/  @!UP0 USHF.L.U32 UR5, UR4, 0xb, URZ ;  /* 0x0000000b04058899 */ /* 0x000fe4000800063f */
[----:B------:R-:W-:Y:S01]  /*0620*/  @!UP0 USHF.L.U32 UR4, UR4, 0x1, URZ ;  /* 0x0000000104048899 */ /* 0x000fe2000800063f */
[----:B------:R-:W-:Y:S01]  /*0630*/  LOP3.LUT R0, R0, 0xfffffffc, RZ, 0xc0, !PT ;  /* 0xfffffffc00007812 */ /* 0x000fe200078ec0ff */
[----:B------:R-:W0:Y:S04]  /*0640*/  F2I.U32.TRUNC.NTZ R13, R13 ;  /* 0x0000000d000d7305 */ /* 0x000e28000020f000 */
[----:B------:R-:W-:Y:S01]  /*0650*/  IMAD.IADD R3, R3, 0x1, -R0 ;  /* 0x0000000103037824 */ /* 0x000fe200078e0a00 */
[----:B---3--:R-:W-:Y:S01]  /*0660*/  @!UP0 ULEA UR6, UR7, UR6, 0x18 ;  /* 0x0000000607068291 */ /* 0x008fe2000f8ec03f */
[----:B------:R-:W-:Y:S01]  /*0670*/  VOTEU.ALL UP0, P0 ;  /* 0x00000000003f7886 */ /* 0x000fe20000000000 */
[----:B------:R-:W-:Y:S01]  /*0680*/  LOP3.LUT P0, RZ, R8, 0x7, RZ, 0xc0, !PT ;  /* 0x0000000708ff7812 */ /* 0x000fe2000780c0ff */
[----:B------:R-:W-:Y:S01]  /*0690*/  VIADD R8, R2, 0xffffffff ;  /* 0xffffffff02087836 */ /* 0x000fe20000000000 */
[----:B------:R-:W-:-:S02]  /*06a0*/  @P4 SHF.R.S32.HI R0, RZ, 0x1f, R19 ;  /* 0x0000001fff004819 */ /* 0x000fc40000011413 */
[C---:B------:R-:W-:Y:S02]  /*06b0*/  ISETP.NE.AND P1, PT, R3.reuse, 0x3, PT ;  /* 0x000000030300780c */ /* 0x040fe40003f25270 */
[----:B------:R-:W-:Y:S01]  /*06c0*/  @P4 LEA.HI R0, R0, R19, RZ, 0x2 ;  /* 0x0000001300004211 */ /* 0x000fe200078f10ff */
[----:B0-----:R-:W-:Y:S01]  /*06d0*/  IMAD.MOV R23, RZ, RZ, -R13 ;  /* 0x000000ffff177224 */ /* 0x001fe200078e0a0d */
[----:B------:R-:W-:Y:S01]  /*06e0*/  ISETP.EQ.OR P1, PT, R3, RZ, !P1 ;  /* 0x000000ff0300720c */ /* 0x000fe20004f22670 */
[----:B------:R-:W0:Y:S02]  /*06f0*/  FENCE.VIEW.ASYNC.S ;  /* 0x00000000000073c6 */ /* 0x000e240000000000 */
[----:B0-----:R0:W1:Y:S01]  /*0700*/  @!UP0 SYNCS.EXCH.64 URZ, [UR6+0x50], UR4 ;  /* 0x00005004063f85b2 */ /* 0x0010620008000100 */
[----:B------:R-:W-:Y:S01]  /*0710*/  @P4 SHF.R.S32.HI R0, RZ, 0x2, R0 ;  /* 0x00000002ff004819 */ /* 0x000fe20000011400 */
[----:B-----5:R-:W-:Y:S01]  /*0720*/  IMAD R11, R9, R23, R4 ;  /* 0x00000017090b7224 */ /* 0x020fe200078e0204 */
[----:B------:R-:W-:-:S02]  /*0730*/  ISETP.LT.U32.AND P0, PT, R19, 0x4, !P0 ;  /* 0x000000041300780c */ /* 0x000fc40004701070 */
[----:B------:R-:W-:Y:S02]  /*0740*/  ISETP.EQ.AND P1, PT, R2, RZ, P1 ;  /* 0x000000ff0200720c */ /* 0x000fe40000f22270 */
[----:B------:R-:W-:Y:S02]  /*0750*/  @P4 ISETP.NE.AND P5, PT, R0, R11, PT ;  /* 0x0000000b0000420c */ /* 0x000fe40003fa5270 */
[----:B------:R-:W-:Y:S02]  /*0760*/  ISETP.GE.U32.AND P6, PT, R8, 0x2, PT ;  /* 0x000000020800780c */ /* 0x000fe40003fc6070 */
[----:B------:R-:W-:Y:S02]  /*0770*/  SEL R11, RZ, 0x1, !P0 ;  /* 0x00000001ff0b7807 */ /* 0x000fe40004000000 */
[----:B------:R-:W-:Y:S02]  /*0780*/  @P4 SEL R22, RZ, 0x1, P5 ;  /* 0x00000001ff164807 */ /* 0x000fe40002800000 */
[----:B------:R-:W-:Y:S01]  /*0790*/  SEL R18, RZ, 0x1, !P1 ;  /* 0x00000001ff127807 */ /* 0x000fe20004800000 */
[----:B------:R0:W2:Y:S01]  /*07a0*/  @!UP1 SYNCS.EXCH.64 URZ, [UR6+0x58], UR4 ;  /* 0x00005804063f95b2 */ /* 0x0000a20008000100 */
[----:B------:R-:W-:Y:S01]  /*07b0*/  LOP3.LUT R22, R22, R11, RZ, 0xc0, !PT ;  /* 0x0000000b16167212 */ /* 0x000fe200078ec0ff */
[----:B------:R-:W-:Y:S01]  /*07c0*/  NOP ;  /* 0x0000000000007918 */ /* 0x000fe20000000000 */
[----:B------:R-:W-:-:S02]  /*07d0*/  LOP3.LUT R0, R95, 0x7f, RZ, 0xc0, !PT ;  /* 0x0000007f5f007812 */ /* 0x000fc400078ec0ff */
[----:B------:R-:W-:Y:S01]  /*07e0*/  SEL R18, R18, 0x2, P6 ;  /* 0x0000000212127807 */ /* 0x000fe20003000000 */
[----:B0-----:R-:W-:Y:S06]  /*07f0*/  @!P2 BRA `(.L_x_3) ;  /* 0x000000000008a947 */ /* 0x001fec0003800000 */
[----:B-12-4-:R-:W-:Y:S01]  /*0800*/  UCGABAR_ARV ;  /* 0x00000000000079c7 */ /* 0x016fe20008000000 */
[----:B------:R-:W-:Y:S05]  /*0810*/  BRA `(.L_x_4) ;  /* 0x0000000000047947 */ /* 0x000fea0003800000 */
.L_x_3:
[----:B-12-4-:R-:W-:Y:S01]  /*0820*/  NOP ;  /* 0x0000000000007918 */ /* 0x016fe20000000000 */
.L_x_4:
[----:B------:R-:W0:Y:S01]  /*0830*/  LDC R2, c[0x0][0x65c] ;  /* 0x00019700ff027b82 */ /* 0x000e220000000800 */
[----:B------:R-:W-:Y:S02]  /*0840*/  IMAD.U32 R10, RZ, RZ, UR8 ;  /* 0x00000008ff0a7e24 */ /* 0x000fe4000f8e00ff */
[----:B------:R-:W-:Y:S01]  /*0850*/  IMAD.MOV.U32 R11, RZ, RZ, RZ ;  /* 0x000000ffff0b7224 */ /* 0x000fe200078e00ff */
[----:B0-----:R-:W-:-:S04]  /*0860*/  ISETP.NE.AND P1, PT, R2, 0x1, PT ;  /* 0x000000010200780c */ /* 0x001fc80003f25270 */
[----:B------:R-:W-:-:S09]  /*0870*/  P2R R5, PR, RZ, 0x2 ;  /* 0x00000002ff057803 */ /* 0x000fd20000000000 */
[----:B------:R-:W0:Y:S01]  /*0880*/  @P1 LDC R17, c[0x0][0x10] ;  /* 0x00000400ff111b82 */ /* 0x000e220000000800 */
[----:B------:R-:W-:Y:S02]  /*0890*/  @P1 IMAD.MOV.U32 R5, RZ, RZ, RZ ;  /* 0x000000ffff051224 */ /* 0x000fe400078e00ff */
[----:B------:R-:W-:-:S05]  /*08a0*/  @P1 IMAD.MOV.U32 R15, RZ, RZ, RZ ;  /* 0x000000ffff0f1224 */ /* 0x000fca00078e00ff */
[----:B------:R-:W1:Y:S01]  /*08b0*/  @!P1 LDC R13, c[0x0][0xc] ;  /* 0x00000300ff0d9b82 */ /* 0x000e620000000800 */
[----:B------:R-:W-:Y:S01]  /*08c0*/  ULDC UR4, c[0x0][0xc] ;  /* 0x0000030000047ab9 */ /* 0x000fe20000000800 */
[----:B------:R-:W-:Y:S01]  /*08d0*/  ULDC UR5, c[0x0][0x10] ;  /* 0x0000040000057ab9 */ /* 0x000fe20000000800 */
[----:B------:R-:W-:Y:S01]  /*08e0*/  ULDC UR6, c[0x0][0x14] ;  /* 0x0000050000067ab9 */ /* 0x000fe20000000800 */
[----:B------:R-:W-:-:S04]  /*08f0*/  UIMAD.WIDE.U32 UR4, UR4, UR5, URZ ;  /* 0x00000005040472a5 */ /* 0x000fc8000f8e003f */
[----:B------:R-:W-:Y:S02]  /*0900*/  UIMAD.WIDE.U32 UR38, UR4, UR6, URZ ;  /* 0x00000006042672a5 */ /* 0x000fe4000f8e003f */
[----:B------:R-:W-:-:S04]  /*0910*/  UIMAD UR41, UR5, UR6, URZ ;  /* 0x00000006052972a4 */ /* 0x000fc8000f8e023f */
[----:B------:R-:W-:Y:S01]  /*0920*/  UIADD3 UR41, UR39, UR41, URZ ;  /* 0x0000002927297290 */ /* 0x000fe2000fffe03f */
[----:B0-----:R-:W-:-:S04]  /*0930*/  @P1 IMAD.WIDE.U32 R16, R17, UR8, R4 ;  /* 0x0000000811101c25 */ /* 0x001fc8000f8e0004 */
[----:B------:R-:W-:Y:S02]  /*0940*/  @P1 IMAD.IADD R17, R17, 0x1, R15 ;  /* 0x0000000111111824 */ /* 0x000fe400078e020f */
[----:B-1----:R-:W-:-:S04]  /*0950*/  @!P1 IMAD.WIDE.U32 R10, R4, R13, R10 ;  /* 0x0000000d040a9225 */ /* 0x002fc800078e000a */
[----:B------:R-:W-:Y:S02]  /*0960*/  @!P1 IMAD.MOV.U32 R16, RZ, RZ, R10 ;  /* 0x000000ffff109224 */ /* 0x000fe400078e000a */
[----:B------:R-:W-:Y:S01]  /*0970*/  @!P1 IMAD.MOV.U32 R17, RZ, RZ, R11 ;  /* 0x000000ffff119224 */ /* 0x000fe200078e000b */
[----:B------:R-:W-:Y:S06]  /*0980*/  @!P2 BRA `(.L_x_5) ;  /* 0x00000000000ca947 */ /* 0x000fec0003800000 */
[----:B------:R-:W-:Y:S01]  /*0990*/  UCGABAR_WAIT ;  /* 0x0000000000007dc7 */ /* 0x000fe20008000000 */
[----:B------:R-:W-:Y:S01]  /*09a0*/  CCTL.IVALL ;  /* 0x00000000ff00798f */ /* 0x000fe20002000000 */
[----:B------:R-:W-:Y:S05]  /*09b0*/  BRA `(.L_x_6) ;  /* 0x0000000000047947 */ /* 0x000fea0003800000 */
.L_x_5:
[----:B------:R-:W-:Y:S06]  /*09c0*/  BAR.SYNC.DEFER_BLOCKING 0x0 ;  /* 0x0000000000007b1d */ /* 0x000fec0000010000 */
.L_x_6:
[----:B------:R-:W-:Y:S05]  /*09d0*/  @!P3 BRA `(.L_x_7) ;  /* 0x0000005c0094b947 */ /* 0x000fea0003800000 */
[----:B------:R-:W-:-:S13]  /*09e0*/  ISETP.GT.U32.AND P0, PT, R8, 0x1, PT ;  /* 0x000000010800780c */ /* 0x000fda0003f04070 */
[----:B------:R-:W-:Y:S05]  /*09f0*/  @P0 EXIT ;  /* 0x000000000000094d */ /* 0x000fea0003800000 */
[----:B------:R-:W-:Y:S01]  /*0a00*/  ULDC.64 UR4, c[0x0][0x650] ;  /* 0x0001940000047ab9 */ /* 0x000fe20000000a00 */
[----:B------:R-:W-:Y:S01]  /*0a10*/  PRMT R3, RZ, 0x7610, R3 ;  /* 0x00007610ff037816 */ /* 0x000fe20000000003 */
[----:B------:R-:W-:Y:S01]  /*0a20*/  IMAD.MOV.U32 R103, RZ, RZ, -0x1 ;  /* 0xffffffffff677424 */ /* 0x000fe200078e00ff */
[----:B------:R-:W-:Y:S01]  /*0a30*/  ISETP.GE.U32.AND P0, PT, R16, UR4, PT ;  /* 0x0000000410007c0c */ /* 0x000fe2000bf06070 */
[----:B------:R-:W-:Y:S02]  /*0a40*/  IMAD.MOV.U32 R100, RZ, RZ, -0x1 ;  /* 0xffffffffff647424 */ /* 0x000fe400078e00ff */
[----:B------:R-:W-:Y:S01]  /*0a50*/  IMAD.MOV.U32 R101, RZ, RZ, -0x1 ;  /* 0xffffffffff657424 */ /* 0x000fe200078e00ff */
[----:B------:R-:W-:-:S13]  /*0a60*/  ISETP.GE.U32.AND.EX P0, PT, R17, UR5, PT, P0 ;  /* 0x0000000511007c0c */ /* 0x000fda000bf06100 */
[----:B------:R-:W-:Y:S05]  /*0a70*/  @P0 BRA `(.L_x_8) ;  /* 0x0000000400280947 */ /* 0x000fea0003800000 */
[----:B------:R-:W0:Y:S01]  /*0a80*/  LDC.64 R24, c[0x0][0x628] ;  /* 0x00018a00ff187b82 */ /* 0x000e220000000a00 */
[----:B------:R-:W-:Y:S02]  /*0a90*/  IMAD.MOV.U32 R10, RZ, RZ, R16 ;  /* 0x000000ffff0a7224 */ /* 0x000fe400078e0010 */
[----:B------:R-:W-:-:S05]  /*0aa0*/  IMAD.MOV.U32 R11, RZ, RZ, R17 ;  /* 0x000000ffff0b7224 */ /* 0x000fca00078e0011 */
[----:B------:R-:W1:Y:S08]  /*0ab0*/  LDC R8, c[0x0][0x630] ;  /* 0x00018c00ff087b82 */ /* 0x000e700000000800 */
[----:B------:R-:W2:Y:S01]  /*0ac0*/  LDC.64 R26, c[0x0][0x620] ;  /* 0x00018800ff1a7b82 */ /* 0x000ea20000000a00 */
[----:B0-----:R-:W-:-:S04]  /*0ad0*/  ISETP.NE.U32.AND P0, PT, R24, RZ, PT ;  /* 0x000000ff1800720c */ /* 0x001fc80003f05070 */
[----:B------:R-:W-:-:S13]  /*0ae0*/  ISETP.NE.AND.EX P0, PT, R25, RZ, PT, P0 ;  /* 0x000000ff1900720c */ /* 0x000fda0003f05300 */
[----:B-12---:R-:W-:Y:S05]  /*0af0*/  @!P0 BRA `(.L_x_9) ;  /* 0x0000000000288947 */ /* 0x006fea0003800000 */
[----:B------:R-:W0:Y:S02]  /*0b00*/  LDC R3, c[0x0][0x634] ;  /* 0x00018d00ff037b82 */ /* 0x000e240000000800 */
[----:B0-----:R-:W-:-:S05]  /*0b10*/  IADD3 R3, P0, R16, R3, RZ ;  /* 0x0000000310037210 */ /* 0x001fca0007f1e0ff */
[----:B------:R-:W-:-:S04]  /*0b20*/  IMAD.X R21, RZ, RZ, R17, P0 ;  /* 0x000000ffff157224 */ /* 0x000fc800000e0611 */
[----:B------:R-:W-:-:S04]  /*0b30*/  IMAD.WIDE.U32 R10, R21, R24, RZ ;  /* 0x00000018150a7225 */ /* 0x000fc800078e00ff */
[----:B------:R-:W-:-:S04]  /*0b40*/  IMAD.WIDE.U32 R12, P0, R3, R25, R10 ;  /* 0x00000019030c7225 */ /* 0x000fc8000780000a */
[----:B------:R-:W-:-:S04]  /*0b50*/  IMAD.WIDE.U32 R10, R3, R24, RZ ;  /* 0x00000018030a7225 */ /* 0x000fc800078e00ff */
[----:B------:R-:W-:Y:S01]  /*0b60*/  IMAD.X R15, RZ, RZ, RZ, P0 ;  /* 0x000000ffff0f7224 */ /* 0x000fe200000e06ff */
[----:B------:R-:W-:Y:S01]  /*0b70*/  IADD3 RZ, P0, R11, R12, RZ ;  /* 0x0000000c0bff7210 */ /* 0x000fe20007f1e0ff */
[----:B------:R-:W-:-:S04]  /*0b80*/  IMAD.MOV.U32 R14, RZ, RZ, R13 ;  /* 0x000000ffff0e7224 */ /* 0x000fc800078e000d */
[----:B------:R-:W-:-:S08]  /*0b90*/  IMAD.WIDE.U32.X R10, R21, R25, R14, P0 ;  /* 0x00000019150a7225 */ /* 0x000fd000000e040e */
.L_x_9:
[----:B------:R-:W0:Y:S01]  /*0ba0*/  LDC.64 R30, c[0x0][0x640] ;  /* 0x00019000ff1e7b82 */ /* 0x000e220000000a00 */
[-CC-:B------:R-:W-:Y:S02]  /*0bb0*/  SHF.R.U64 R101, R10, R8.reuse, R11.reuse ;  /* 0x000000080a657219 */ /* 0x180fe4000000120b */
[----:B------:R-:W-:Y:S02]  /*0bc0*/  SHF.R.U32.HI R3, RZ, R8, R11 ;  /* 0x00000008ff037219 */ /* 0x000fe4000001160b */
[----:B------:R-:W-:-:S03]  /*0bd0*/  IADD3 R5, P0, RZ, -R101, RZ ;  /* 0x80000065ff057210 */ /* 0x000fc60007f1e0ff */
[----:B------:R-:W1:Y:S02]  /*0be0*/  LDC R12, c[0x0][0x618] ;  /* 0x00018600ff0c7b82 */ /* 0x000e640000000800 */
[----:B------:R-:W-:Y:S02]  /*0bf0*/  IMAD.X R3, RZ, RZ, ~R3, P0 ;  /* 0x000000ffff037224 */ /* 0x000fe400000e0e03 */
[----:B------:R-:W-:-:S04]  /*0c00*/  IMAD.WIDE.U32 R10, R5, R26, R16 ;  /* 0x0000001a050a7225 */ /* 0x000fc800078e0010 */
[----:B------:R-:W2:Y:S01]  /*0c10*/  LDC R20, c[0x0][0x608] ;  /* 0x00018200ff147b82 */ /* 0x000ea20000000800 */
[----:B------:R-:W-:Y:S02]  /*0c20*/  IMAD R8, R3, R26, RZ ;  /* 0x0000001a03087224 */ /* 0x000fe400078e02ff */
[----:B------:R-:W-:Y:S02]  /*0c30*/  IMAD.MOV.U32 R3, RZ, RZ, -0x1 ;  /* 0xffffffffff037424 */ /* 0x000fe400078e00ff */
[----:B------:R-:W-:Y:S02]  /*0c40*/  IMAD R5, R5, R27, R8 ;  /* 0x0000001b05057224 */ /* 0x000fe400078e0208 */
[----:B------:R-:W-:Y:S01]  /*0c50*/  IMAD R26, R9, R23, R4 ;  /* 0x00000017091a7224 */ /* 0x000fe200078e0204 */
[----:B------:R-:W3:Y:S01]  /*0c60*/  LDC R28, c[0x0][0x658] ;  /* 0x00019600ff1c7b82 */ /* 0x000ee20000000800 */
[----:B------:R-:W-:Y:S01]  /*0c70*/  IMAD.IADD R5, R11, 0x1, R5 ;  /* 0x000000010b057824 */ /* 0x000fe200078e0205 */
[----:B0-----:R-:W-:Y:S01]  /*0c80*/  ISETP.NE.U32.AND P0, PT, R30, RZ, PT ;  /* 0x000000ff1e00720c */ /* 0x001fe20003f05070 */
[----:B------:R-:W-:-:S03]  /*0c90*/  IMAD.MOV.U32 R23, RZ, RZ, 0x1 ;  /* 0x00000001ff177424 */ /* 0x000fc600078e00ff */
[----:B------:R-:W-:Y:S02]  /*0ca0*/  ISETP.NE.AND.EX P0, PT, R31, RZ, PT, P0 ;  /* 0x000000ff1f00720c */ /* 0x000fe40003f05300 */
[----:B------:R-:W0:Y:S01]  /*0cb0*/  LDC R24, c[0x0][0x600] ;  /* 0x00018000ff187b82 */ /* 0x000e220000000800 */
[-CC-:B-1----:R-:W-:Y:S02]  /*0cc0*/  SHF.R.U64 R14, R10, R12.reuse, R5.reuse ;  /* 0x0000000c0a0e7219 */ /* 0x182fe40000001205 */
[----:B------:R-:W-:-:S05]  /*0cd0*/  SHF.R.U32.HI R5, RZ, R12, R5 ;  /* 0x0000000cff057219 */ /* 0x000fca0000011605 */
[----:B------:R-:W1:Y:S01]  /*0ce0*/  LDC R15, c[0x0][0x648] ;  /* 0x00019200ff0f7b82 */ /* 0x000e620000000800 */
[-CC-:B--2---:R-:W-:Y:S02]  /*0cf0*/  SHF.R.U64 R27, R14, R20.reuse, R5.reuse ;  /* 0x000000140e1b7219 */ /* 0x184fe40000001205 */
[----:B------:R-:W-:-:S05]  /*0d00*/  SHF.R.U32.HI R5, RZ, R20, R5 ;  /* 0x00000014ff057219 */ /* 0x000fca0000011605 */
[----:B------:R-:W2:Y:S01]  /*0d10*/  LDC R21, c[0x0][0x638] ;  /* 0x00018e00ff157b82 */ /* 0x000ea20000000800 */
[-CC-:B---3--:R-:W-:Y:S02]  /*0d20*/  SHF.R.U64 R20, R27, R28.reuse, R5.reuse ;  /* 0x0000001c1b147219 */ /* 0x188fe40000001205 */
[-C--:B------:R-:W-:Y:S02]  /*0d30*/  SHF.L.U32 R3, R3, R28.reuse, RZ ;  /* 0x0000001c03037219 */ /* 0x080fe400000006ff */
[----:B------:R-:W-:Y:S01]  /*0d40*/  SHF.R.U32.HI R5, RZ, R28, R5 ;  /* 0x0000001cff057219 */ /* 0x000fe20000011605 */
[----:B------:R-:W-:Y:S01]  /*0d50*/  IMAD.MOV.U32 R4, RZ, RZ, R20 ;  /* 0x000000ffff047224 */ /* 0x000fe200078e0014 */
[----:B------:R-:W-:Y:S01]  /*0d60*/  LOP3.LUT R12, RZ, R3, RZ, 0x33, !PT ;  /* 0x00000003ff0c7212 */ /* 0x000fe200078e33ff */
[----:B------:R-:W3:Y:S01]  /*0d70*/  LDC R25, c[0x0][0x610] ;  /* 0x00018400ff197b82 */ /* 0x000ee20000000800 */
[----:B------:R-:W-:Y:S05]  /*0d80*/  @!P0 BRA `(.L_x_10) ;  /* 0x0000000000288947 */ /* 0x000fea0003800000 */
[----:B------:R-:W4:Y:S02]  /*0d90*/  LDC R3, c[0x0][0x64c] ;  /* 0x00019300ff037b82 */ /* 0x000f240000000800 */
[----:B----4-:R-:W-:-:S05]  /*0da0*/  IADD3 R3, P0, R20, R3, RZ ;  /* 0x0000000314037210 */ /* 0x010fca0007f1e0ff */
        /* <DEDUP_REMOVED lines=8> */
.L_x_10:
[----:B-1----:R-:W-:Y:S01]  /*0e30*/  SHF.R.U64 R4, R4, R15, R5 ;  /* 0x0000000f04047219 */ /* 0x002fe20000001205 */
[----:B0-----:R-:W-:Y:S01]  /*0e40*/  VIADD R5, R24, 0xffffffff ;  /* 0xffffffff18057836 */ /* 0x001fe20000000000 */
[----:B------:R-:W-:Y:S02]  /*0e50*/  SHF.L.U32 R3, R23, R28, RZ ;  /* 0x0000001c17037219 */ /* 0x000fe400000006ff */
[----:B------:R-:W-:Y:S01]  /*0e60*/  LOP3.LUT R12, R27, R12, RZ, 0xc0, !PT ;  /* 0x0000000c1b0c7212 */ /* 0x000fe200078ec0ff */
[----:B------:R-:W-:Y:S01]  /*0e70*/  IMAD.MOV R8, RZ, RZ, -R4 ;  /* 0x000000ffff087224 */ /* 0x000fe200078e0a04 */
[----:B------:R-:W-:-:S03]  /*0e80*/  SEL R7, R7, R26, !P1 ;  /* 0x0000001a07077207 */ /* 0x000fc60004800000 */
[----:B------:R-:W-:Y:S01]  /*0e90*/  IMAD R12, R3, R4, R12 ;  /* 0x00000004030c7224 */ /* 0x000fe200078e020c */
[----:B------:R-:W-:Y:S01]  /*0ea0*/  LOP3.LUT R4, R14, R5, RZ, 0xc0, !PT ;  /* 0x000000050e047212 */ /* 0x000fe200078ec0ff */
[----:B--2---:R-:W-:Y:S02]  /*0eb0*/  IMAD R3, R8, R21, R20 ;  /* 0x0000001508037224 */ /* 0x004fe400078e0214 */
[----:B---3--:R-:W-:Y:S02]  /*0ec0*/  IMAD R7, R12, R25, R7 ;  /* 0x000000190c077224 */ /* 0x008fe400078e0207 */
[----:B------:R-:W-:Y:S02]  /*0ed0*/  IMAD.MOV.U32 R5, RZ, RZ, 0x1 ;  /* 0x00000001ff057424 */ /* 0x000fe400078e00ff */
[----:B------:R-:W-:-:S03]  /*0ee0*/  IMAD R4, R3, R24, R4 ;  /* 0x0000001803047224 */ /* 0x000fc600078e0204 */
[----:B------:R-:W-:Y:S02]  /*0ef0*/  PRMT R3, R5, 0x7610, R3 ;  /* 0x0000761005037816 */ /* 0x000fe40000000003 */
[----:B------:R-:W-:Y:S02]  /*0f00*/  SEL R100, R4, R7, !P1 ;  /* 0x0000000704647207 */ /* 0x000fe40004800000 */
[----:B------:R-:W-:-:S07]  /*0f10*/  SEL R103, R7, R4, !P1 ;  /* 0x0000000407677207 */ /* 0x000fce0004800000 */
.L_x_8:
[----:B------:R-:W-:-:S08]  /*0f20*/  NOP ;  /* 0x0000000000007918 */ /* 0x000fd00000000000 */
[----:B------:R-:W0:Y:S02]  /*0f30*/  USETMAXREG.TRY_ALLOC.CTAPOOL UP0, 0xe8 ;  /* 0x000000e8000079c8 */ /* 0x000e240008000600 */
[----:B0-----:R-:W-:-:S13]  /*0f40*/  PLOP3.LUT P0, PT, PT, PT, UP0, 0x80, 0x0 ;  /* 0x000000000000781c */ /* 0x001fda0003f0f008 */
[----:B------:R-:W-:Y:S05]  /*0f50*/  @!P0 BRA `(.L_x_8) ;  /* 0xfffffffc00f08947 */ /* 0x000fea000383ffff */
[----:B------:R-:W-:Y:S01]  /*0f60*/  ULDC.64 UR4, c[0x0][0x598] ;  /* 0x0001660000047ab9 */ /* 0x000fe20000000a00 */
[----:B------:R-:W-:Y:S01]  /*0f70*/  ULDC.64 UR36, c[0x0][0x208] ;  /* 0x0000820000247ab9 */ /* 0x000fe20000000a00 */
[----:B------:R-:W-:-:S04]  /*0f80*/  ISETP.NE.U32.AND P0, PT, RZ, UR4, PT ;  /* 0x00000004ff007c0c */ /* 0x000fc8000bf05070 */
[----:B------:R-:W-:-:S13]  /*0f90*/  ISETP.NE.AND.EX P0, PT, RZ, UR5, PT, P0 ;  /* 0x00000005ff007c0c */ /* 0x000fda000bf05300 */
[----:B------:R-:W-:Y:S05]  /*0fa0*/  @!P0 BRA `(.L_x_11) ;  /* 0x00000000001c8947 */ /* 0x000fea0003800000 */
[----:B------:R-:W0:Y:S02]  /*0fb0*/  LDC.64 R4, c[0x0][0x598] ;  /* 0x00016600ff047b82 */ /* 0x000e240000000a00 */
[----:B0-----:R-:W2:Y:S02]  /*0fc0*/  LDG.E.64 R4, desc[UR36][R4.64] ;  /* 0x0000002404047981 */ /* 0x001ea4000c1e1b00 */
[----:B--2---:R-:W-:-:S04]  /*0fd0*/  ISETP.NE.U32.AND P0, PT, R4, RZ, PT ;  /* 0x000000ff0400720c */ /* 0x004fc80003f05070 */
[----:B------:R-:W-:-:S13]  /*0fe0*/  ISETP.NE.AND.EX P0, PT, R5, RZ, PT, P0 ;  /* 0x000000ff0500720c */ /* 0x000fda0003f05300 */
[----:B------:R-:W-:Y:S05]  /*0ff0*/  @!P0 BRA `(.L_x_11) ;  /* 0x0000000000088947 */ /* 0x000fea0003800000 */
[----:B------:R0:W5:Y:S01]  /*1000*/  LD.E R23, desc[UR36][R4.64] ;  /* 0x0000002404177980 */ /* 0x000162000c101900 */
[----:B------:R-:W-:Y:S05]  /*1010*/  BRA `(.L_x_12) ;  /* 0x0000000000247947 */ /* 0x000fea0003800000 */
.L_x_11:
[----:B------:R-:W-:Y:S02]  /*1020*/  ULDC.64 UR4, c[0x0][0x588] ;  /* 0x0001620000047ab9 */ /* 0x000fe40000000a00 */
[----:B------:R-:W-:-:S04]  /*1030*/  ISETP.NE.U32.AND P0, PT, RZ, UR4, PT ;  /* 0x00000004ff007c0c */ /* 0x000fc8000bf05070 */
[----:B------:R-:W-:-:S13]  /*1040*/  ISETP.NE.AND.EX P0, PT, RZ, UR5, PT, P0 ;  /* 0x00000005ff007c0c */ /* 0x000fda000bf05300 */
[----:B------:R-:W-:Y:S05]  /*1050*/  @!P0 BRA `(.L_x_13) ;  /* 0x00000000000c8947 */ /* 0x000fea0003800000 */
[----:B------:R-:W0:Y:S02]  /*1060*/  LDC.64 R4, c[0x0][0x588] ;  /* 0x00016200ff047b82 */ /* 0x000e240000000a00 */
[----:B0-----:R1:W5:Y:S01]  /*1070*/  LDG.E R23, desc[UR36][R4.64] ;  /* 0x0000002404177981 */ /* 0x001362000c1e1900 */
[----:B------:R-:W-:Y:S05]  /*1080*/  BRA `(.L_x_12) ;  /* 0x0000000000087947 */ /* 0x000fea0003800000 */
.L_x_13:
[----:B------:R-:W-:Y:S02]  /*1090*/  ULDC UR4, c[0x0][0x580] ;  /* 0x0001600000047ab9 */ /* 0x000fe40000000800 */
[----:B------:R-:W-:-:S07]  /*10a0*/  IMAD.U32 R23, RZ, RZ, UR4 ;  /* 0x00000004ff177e24 */ /* 0x000fce000f8e00ff */
.L_x_12:
[----:B------:R-:W-:Y:S02]  /*10b0*/  ULDC.64 UR4, c[0x0][0x5a0] ;  /* 0x0001680000047ab9 */ /* 0x000fe40000000a00 */
[----:B------:R-:W-:-:S04]  /*10c0*/  ISETP.NE.U32.AND P0, PT, RZ, UR4, PT ;  /* 0x00000004ff007c0c */ /* 0x000fc8000bf05070 */
[----:B------:R-:W-:-:S13]  /*10d0*/  ISETP.NE.AND.EX P0, PT, RZ, UR5, PT, P0 ;  /* 0x00000005ff007c0c */ /* 0x000fda000bf05300 */
[----:B------:R-:W-:Y:S05]  /*10e0*/  @!P0 BRA `(.L_x_14) ;  /* 0x00000000001c8947 */ /* 0x000fea0003800000 */
[----:B01----:R-:W0:Y:S02]  /*10f0*/  LDC.64 R4, c[0x0][0x5a0] ;  /* 0x00016800ff047b82 */ /* 0x003e240000000a00 */
[----:B0-----:R-:W2:Y:S02]  /*1100*/  LDG.E.64 R4, desc[UR36][R4.64] ;  /* 0x0000002404047981 */ /* 0x001ea4000c1e1b00 */
[----:B--2---:R-:W-:-:S04]  /*1110*/  ISETP.NE.U32.AND P0, PT, R4, RZ, PT ;  /* 0x000000ff0400720c */ /* 0x004fc80003f05070 */
[----:B------:R-:W-:-:S13]  /*1120*/  ISETP.NE.AND.EX P0, PT, R5, RZ, PT, P0 ;  /* 0x000000ff0500720c */ /* 0x000fda0003f05300 */
[----:B------:R-:W-:Y:S05]  /*1130*/  @!P0 BRA `(.L_x_14) ;  /* 0x0000000000088947 */ /* 0x000fea0003800000 */
[----:B------:R0:W5:Y:S01]  /*1140*/  LD.E R90, desc[UR36][R4.64] ;  /* 0x00000024045a7980 */ /* 0x000162000c101900 */
[----:B------:R-:W-:Y:S05]  /*1150*/  BRA `(.L_x_15) ;  /* 0x0000000000247947 */ /* 0x000fea0003800000 */
.L_x_14:
[----:B------:R-:W-:Y:S02]  /*1160*/  ULDC.64 UR4, c[0x0][0x590] ;  /* 0x0001640000047ab9 */ /* 0x000fe40000000a00 */
[----:B------:R-:W-:-:S04]  /*1170*/  ISETP.NE.U32.AND P0, PT, RZ, UR4, PT ;  /* 0x00000004ff007c0c */ /* 0x000fc8000bf05070 */
[----:B------:R-:W-:-:S13]  /*1180*/  ISETP.NE.AND.EX P0, PT, RZ, UR5, PT, P0 ;  /* 0x00000005ff007c0c */ /* 0x000fda000bf05300 */
[----:B------:R-:W-:Y:S05]  /*1190*/  @!P0 BRA `(.L_x_16) ;  /* 0x00000000000c8947 */ /* 0x000fea0003800000 */
[----:B------:R-:W2:Y:S02]  /*11a0*/  LDC.64 R90, c[0x0][0x590] ;  /* 0x00016400ff5a7b82 */ /* 0x000ea40000000a00 */
[----:B--2---:R2:W5:Y:S01]  /*11b0*/  LDG.E R90, desc[UR36][R90.64] ;  /* 0x000000245a5a7981 */ /* 0x004562000c1e1900 */
[----:B------:R-:W-:Y:S05]  /*11c0*/  BRA `(.L_x_15) ;  /* 0x0000000000087947 */ /* 0x000fea0003800000 */
.L_x_16:
[----:B------:R-:W-:Y:S02]  /*11d0*/  ULDC UR4, c[0x0][0x584] ;  /* 0x0001610000047ab9 */ /* 0x000fe40000000800 */
[----:B------:R-:W-:-:S07]  /*11e0*/  IMAD.U32 R90, RZ, RZ, UR4 ;  /* 0x00000004ff5a7e24 */ /* 0x000fce000f8e00ff */
.L_x_15:
[----:B------:R-:W-:-:S13]  /*11f0*/  LOP3.LUT P0, RZ, R3, 0xff, RZ, 0xc0, !PT ;  /* 0x000000ff03ff7812 */ /* 0x000fda000780c0ff */
[----:B------:R-:W-:Y:S05]  /*1200*/  @!P0 EXIT ;  /* 0x000000000000894d */ /* 0x000fea0003800000 */
[----:B------:R-:W3:Y:S01]  /*1210*/  LDC R93, c[0x0][0x658] ;  /* 0x00019600ff5d7b82 */ /* 0x000ee20000000800 */
[----:B------:R-:W-:Y:S01]  /*1220*/  LOP3.LUT R6, R6, 0x1, RZ, 0xc0, !PT ;  /* 0x0000000106067812 */ /* 0x000fe200078ec0ff */
[----:B------:R-:W-:Y:S01]  /*1230*/  ULDC.64 UR6, c[0x0][0x288] ;  /* 0x0000a20000067ab9 */ /* 0x000fe20000000a00 */
[----:B------:R-:W-:Y:S01]  /*1240*/  SHF.R.U32.HI R3, RZ, 0x2, R95 ;  /* 0x00000002ff037819 */ /* 0x000fe2000001165f */
[----:B------:R-:W-:Y:S01]  /*1250*/  UIADD3 UR4, UR7, 0x3f, URZ ;  /* 0x0000003f07047890 */ /* 0x000fe2000fffe03f */
[----:B------:R-:W-:Y:S01]  /*1260*/  SHF.R.U32.HI R0, RZ, 0x1, R0 ;  /* 0x00000001ff007819 */ /* 0x000fe20000011600 */
[----:B------:R-:W-:Y:S01]  /*1270*/  IMAD.SHL.U32 R88, R6, 0x40, RZ ;  /* 0x0000004006587824 */ /* 0x000fe200078e00ff */
[----:B------:R-:W-:Y:S01]  /*1280*/  LOP3.LUT R3, R3, 0x7, RZ, 0xc0, !PT ;  /* 0x0000000703037812 */ /* 0x000fe200078ec0ff */
[----:B01----:R-:W0:Y:S01]  /*1290*/  LDC.64 R4, c[0x0][0x5c8] ;  /* 0x00017200ff047b82 */ /* 0x003e220000000a00 */
[----:B------:R-:W-:Y:S01]  /*12a0*/  USHF.R.S32.HI UR5, URZ, 0x1f, UR4 ;  /* 0x0000001f3f057899 */ /* 0x000fe20008011404 */
[----:B------:R-:W-:Y:S01]  /*12b0*/  LOP3.LUT R0, R0, 0x30, RZ, 0xc0, !PT ;  /* 0x0000003000007812 */ /* 0x000fe200078ec0ff */
[----:B------:R-:W-:Y:S01]  /*12c0*/  IMAD.MOV.U32 R8, RZ, RZ, 0x1 ;  /* 0x00000001ff087424 */ /* 0x000fe200078e00ff */
[--C-:B------:R-:W-:Y:S01]  /*12d0*/  LOP3.LUT R88, R88, 0x40, R3.reuse, 0xe2, !PT ;  /* 0x0000004058587812 */ /* 0x100fe200078ee203 */
[----:B------:R-:W-:Y:S01]  /*12e0*/  ULEA.HI UR5, UR5, UR4, URZ, 0x6 ;  /* 0x0000000405057291 */ /* 0x000fe2000f8f303f */
[-C--:B------:R-:W-:Y:S01]  /*12f0*/  IADD3 R3, RZ, -R0.reuse, -R3 ;  /* 0x80000000ff037210 */ /* 0x080fe20007ffe803 */
[----:B------:R-:W-:Y:S01]  /*1300*/  IMAD.U32 R7, RZ, RZ, UR6 ;  /* 0x00000006ff077e24 */ /* 0x000fe2000f8e00ff */
[----:B------:R-:W1:Y:S01]  /*1310*/  LDC R97, c[0x0][0x600] ;  /* 0x00018000ff617b82 */ /* 0x000e620000000800 */
[----:B------:R-:W-:Y:S01]  /*1320*/  LOP3.LUT R88, R88, R0, RZ, 0xfc, !PT ;  /* 0x0000000058587212 */ /* 0x000fe200078efcff */
[----:B------:R-:W-:Y:S01]  /*1330*/  IMAD.MOV.U32 R0, RZ, RZ, -0x1 ;  /* 0xffffffffff007424 */ /* 0x000fe200078e00ff */
[----:B------:R-:W-:Y:S01]  /*1340*/  USHF.R.S32.HI UR43, URZ, 0x6, UR5 ;  /* 0x000000063f2b7899 */ /* 0x000fe20008011405 */
[C---:B------:R-:W-:Y:S01]  /*1350*/  LOP3.LUT R94, R95.reuse, 0x3, RZ, 0xc0, !PT ;  /* 0x000000035f5e7812 */ /* 0x040fe200078ec0ff */
[----:B------:R-:W-:Y:S01]  /*1360*/  IMAD R3, R6, -0x40, R3 ;  /* 0xffffffc006037824 */ /* 0x000fe200078e0203 */
[C---:B------:R-:W-:Y:S01]  /*1370*/  LOP3.LUT R96, R95.reuse, 0x80, RZ, 0xc0, !PT ;  /* 0x000000805f607812 */ /* 0x040fe200078ec0ff */
[----:B------:R-:W-:Y:S01]  /*1380*/  UISETP.LT.AND UP0, UPT, UR43, 0x1, UPT ;  /* 0x000000012b00788c */ /* 0x000fe2000bf01270 */
[-C--:B---3--:R-:W-:Y:S01]  /*1390*/  SHF.L.U32 R0, R0, R93.reuse, RZ ;  /* 0x0000005d00007219 */ /* 0x088fe200000006ff */
[----:B------:R-:W-:Y:S01]  /*13a0*/  ULDC UR4, c[0x0][0x284] ;  /* 0x0000a10000047ab9 */ /* 0x000fe20000000800 */
[----:B------:R-:W-:Y:S01]  /*13b0*/  IMAD R94, R94, -0x2, R7 ;  /* 0xfffffffe5e5e7824 */ /* 0x000fe200078e0207 */
[----:B------:R-:W-:Y:S01]  /*13c0*/  USEL UR44, UR43, 0x1, UP0 ;  /* 0x000000012b2c7887 */ /* 0x000fe20008000000 */
[----:B------:R-:W-:Y:S01]  /*13d0*/  SHF.L.U32 R93, R8, R93, RZ ;  /* 0x0000005d085d7219 */ /* 0x000fe200000006ff */
[----:B------:R-:W-:Y:S01]  /*13e0*/  IMAD.SHL.U32 R95, R95, 0x2, RZ ;  /* 0x000000025f5f7824 */ /* 0x000fe200078e00ff */
[----:B------:R-:W-:Y:S01]  /*13f0*/  LOP3.LUT R102, R18, 0x1, RZ, 0xfc, !PT ;  /* 0x0000000112667812 */ /* 0x000fe200078efcff */
[----:B------:R-:W-:Y:S01]  /*1400*/  VIADD R99, R3, UR4 ;  /* 0x0000000403637c36 */ /* 0x000fe20008000000 */
[C---:B0-----:R-:W-:Y:S01]  /*1410*/  SHF.L.U64.HI R92, R4.reuse, 0x3, R5 ;  /* 0x00000003045c7819 */ /* 0x041fe20000010205 */
[----:B--2---:R-:W-:Y:S01]  /*1420*/  IMAD.SHL.U32 R91, R4, 0x8, RZ ;  /* 0x00000008045b7824 */ /* 0x004fe200078e00ff */
[----:B------:R-:W-:Y:S01]  /*1430*/  SHF.R.U32.HI R96, RZ, 0x7, R96 ;  /* 0x00000007ff607819 */ /* 0x000fe20000011660 */
[----:B------:R-:W-:Y:S01]  /*1440*/  IMAD.MOV.U32 R89, RZ, RZ, RZ ;  /* 0x000000ffff597224 */ /* 0x000fe200078e00ff */
[----:B------:R-:W-:Y:S01]  /*1450*/  LOP3.LUT R98, RZ, R0, RZ, 0x33, !PT ;  /* 0x00000000ff627212 */ /* 0x000fe200078e33ff */
[----:B------:R-:W-:Y:S01]  /*1460*/  UIADD3 UR44, UR43, -UR44, URZ ;  /* 0x8000002c2b2c7290 */ /* 0x000fe2000fffe03f */
[----:B------:R-:W-:Y:S01]  /*1470*/  UMOV UR40, URZ ;  /* 0x0000003f00287c82 */ /* 0x000fe20008000000 */
[----:B-1----:R-:W-:Y:S01]  /*1480*/  VIADD R97, R97, 0xffffffff ;  /* 0xffffffff61617836 */ /* 0x002fe20000000000 */
[----:B------:R-:W-:-:S09]  /*1490*/  UMOV UR42, URZ ;  /* 0x0000003f002a7c82 */ /* 0x000fd20008000000 */
.L_x_162:
[----:B0-----:R-:W0:Y:S01]  /*14a0*/  SHFL.IDX PT, R0, R96, RZ, 0x1f ;  /* 0x00001fff60007589 */ /* 0x001e2200000e0000 */
[----:B-1----:R-:W1:Y:S01]  /*14b0*/  S2UR UR7, SR_CgaCtaId ;  /* 0x00000000000779c3 */ /* 0x002e620000008800 */
[----:B------:R-:W-:Y:S01]  /*14c0*/  UMOV UR6, 0x400 ;  /* 0x0000040000067882 */ /* 0x000fe20000000000 */
[----:B0-----:R-:W-:Y:S01]  /*14d0*/  R2UR UR4, R0 ;  /* 0x00000000000472ca */ /* 0x001fe200000e0000 */
[----:B-1----:R-:W-:-:S12]  /*14e0*/  ULEA UR6, UR7, UR6, 0x18 ;  /* 0x0000000607067291 */ /* 0x002fd8000f8ec03f */
[----:B------:R-:W-:-:S04]  /*14f0*/  ULEA.HI UR5, UR4, UR4, URZ, 0x1 ;  /* 0x0000000404057291 */ /* 0x000fc8000f8f083f */
[----:B------:R-:W-:-:S04]  /*1500*/  ULOP3.LUT UR5, UR5, 0x7fffe, URZ, 0xc0, !UPT ;  /* 0x0007fffe05057892 */ /* 0x000fc8000f8ec03f */
[----:B------:R-:W-:-:S03]  /*1510*/  UIADD3 UR5, UR4, -UR5, URZ ;  /* 0x8000000504057290 */ /* 0x000fc6000fffe03f */
[----:B------:R-:W-:Y:S01]  /*1520*/  ULDC UR4, c[0x0][0x28c] ;  /* 0x0000a30000047ab9 */ /* 0x000fe20000000800 */
[----:B------:R-:W-:Y:S01]  /*1530*/  ULEA UR5, UR5, UR6, 0xd ;  /* 0x0000000605057291 */ /* 0x000fe2000f8e683f */
[----:B------:R-:W-:-:S03]  /*1540*/  ISETP.LT.AND P0, PT, RZ, UR4, PT ;  /* 0x00000004ff007c0c */ /* 0x000fc6000bf01270 */
[----:B------:R-:W-:-:S04]  /*1550*/  UIADD3 UR5, UR5, 0x100, URZ ;  /* 0x0000010005057890 */ /* 0x000fc8000fffe03f */
[----:B------:R-:W-:-:S04]  /*1560*/  USHF.R.U32.HI UR5, URZ, 0x4, UR5 ;  /* 0x000000043f057899 */ /* 0x000fc80008011605 */
[----:B------:R-:W-:Y:S02]  /*1570*/  ULOP3.LUT UR45, UR5, 0x3fff, URZ, 0xc0, !UPT ;  /* 0x00003fff052d7892 */ /* 0x000fe4000f8ec03f */
[----:B--2345:R-:W-:Y:S10]  /*1580*/  @P0 BRA `(.L_x_17) ;  /* 0x0000000000400947 */ /* 0x03cff40003800000 */
[----:B------:R-:W-:Y:S01]  /*1590*/  MOV R0, 0x0 ;  /* 0x0000000000007802 */ /* 0x000fe20000000f00 */
[----:B------:R-:W-:Y:S01]  /*15a0*/  ULDC.64 UR4, c[0x4][0x68] ;  /* 0x01001a0000047ab9 */ /* 0x000fe20000000a00 */
[----:B------:R-:W-:Y:S01]  /*15b0*/  ULDC.64 UR6, c[0x4][0x8] ;  /* 0x0100020000067ab9 */ /* 0x000fe20000000a00 */
[----:B------:R-:W-:Y:S01]  /*15c0*/  IMAD.U32 R4, RZ, RZ, UR4 ;  /* 0x00000004ff047e24 */ /* 0x000fe2000f8e00ff */
[----:B------:R0:W1:Y:S01]  /*15d0*/  LDC.64 R14, c[0x4][R0] ;  /* 0x01000000000e7b82 */ /* 0x0000620000000a00 */
[----:B------:R-:W-:Y:S01]  /*15e0*/  IMAD.U32 R5, RZ, RZ, UR5 ;  /* 0x00000005ff057e24 */ /* 0x000fe2000f8e00ff */
[----:B------:R-:W-:Y:S01]  /*15f0*/  ULDC.64 UR4, c[0x4][0x70] ;  /* 0x01001c0000047ab9 */ /* 0x000fe20000000a00 */
[----:B------:R-:W-:Y:S02]  /*1600*/  IMAD.U32 R10, RZ, RZ, UR6 ;  /* 0x00000006ff0a7e24 */ /* 0x000fe4000f8e00ff */
[----:B------:R-:W-:Y:S02]  /*1610*/  IMAD.U32 R6, RZ, RZ, UR4 ;  /* 0x00000004ff067e24 */ /* 0x000fe4000f8e00ff */
[----:B------:R-:W-:-:S02]  /*1620*/  IMAD.U32 R7, RZ, RZ, UR5 ;  /* 0x00000005ff077e24 */ /* 0x000fc4000f8e00ff */
[----:B------:R-:W-:Y:S02]  /*1630*/  IMAD.U32 R11, RZ, RZ, UR7 ;  /* 0x00000007ff0b7e24 */ /* 0x000fe4000f8e00ff */
[----:B------:R-:W-:Y:S02]  /*1640*/  IMAD.MOV.U32 R8, RZ, RZ, 0x1e1 ;  /* 0x000001e1ff087424 */ /* 0x000fe400078e00ff */
[----:B------:R-:W-:Y:S02]  /*1650*/  IMAD.MOV.U32 R12, RZ, RZ, 0x1 ;  /* 0x00000001ff0c7424 */ /* 0x000fe400078e00ff */
[----:B0-----:R-:W-:-:S07]  /*1660*/  IMAD.MOV.U32 R13, RZ, RZ, RZ ;  /* 0x000000ffff0d7224 */ /* 0x001fce00078e00ff */
[----:B------:R-:W-:-:S07]  /*1670*/  LEPC R20, `(.L_x_17) ;  /* 0x000000001014794e */ /* 0x000fce0000000000 */
[----:B-1---5:R-:W-:Y:S05]  /*1680*/  CALL.ABS.NOINC R14 ;  /* 0x000000000e007343 */ /* 0x022fea0003c00000 */
.L_x_17:
[----:B------:R-:W-:-:S13]  /*1690*/  ISETP.NE.AND P0, PT, R102, 0x3, PT ;  /* 0x000000036600780c */ /* 0x000fda0003f05270 */
[----:B------:R-:W-:Y:S05]  /*16a0*/  @!P0 BRA `(.L_x_18) ;  /* 0x0000000000048947 */ /* 0x000fea0003800000 */
[----:B------:R-:W-:Y:S01]  /*16b0*/  BPT.TRAP 0x1 ;  /* 0x000000040000795c */ /* 0x000fe20000300000 */
.L_x_18:
[----:B------:R-:W0:Y:S01]  /*16c0*/  S2UR UR5, SR_CgaCtaId ;  /* 0x00000000000579c3 */ /* 0x000e220000008800 */
[----:B------:R-:W-:Y:S01]  /*16d0*/  UMOV UR4, 0x400 ;  /* 0x0000040000047882 */ /* 0x000fe20000000000 */
[----:B------:R-:W-:Y:S02]  /*16e0*/  IMAD.U32 R0, RZ, RZ, UR40 ;  /* 0x00000028ff007e24 */ /* 0x000fe4000f8e00ff */
[----:B------:R-:W-:-:S03]  /*16f0*/  IMAD.U32 R3, RZ, RZ, UR42 ;  /* 0x0000002aff037e24 */ /* 0x000fc6000f8e00ff */
[----:B------:R-:W-:Y:S01]  /*1700*/  SHF.L.U32 R0, R0, 0x1f, RZ ;  /* 0x0000001f00007819 */ /* 0x000fe200000006ff */
[----:B0-----:R-:W-:-:S06]  /*1710*/  ULEA UR4, UR5, UR4, 0x18 ;  /* 0x0000000405047291 */ /* 0x001fcc000f8ec03f */
[----:B------:R-:W-:-:S04]  /*1720*/  IMAD.U32 R6, RZ, RZ, UR4 ;  /* 0x00000004ff067e24 */ /* 0x000fc8000f8e00ff */
[----:B------:R-:W-:-:S04]  /*1730*/  IMAD R3, R3, 0x8, R6 ;  /* 0x0000000803037824 */ /* 0x000fc800078e0206 */
[----:B------:R0:W1:Y:S01]  /*1740*/  SYNCS.PHASECHK.TRANS64.TRYWAIT P1, [R3+URZ], R0 ;  /* 0x00000000030075a7 */ /* 0x000062000802017f */
[----:B------:R-:W-:Y:S05]  /*1750*/  @!P0 BRA `(.L_x_19) ;  /* 0x0000000000048947 */ /* 0x000fea0003800000 */
[----:B------:R-:W-:Y:S01]  /*1760*/  BPT.TRAP 0x1 ;  /* 0x000000040000795c */ /* 0x000fe20000300000 */
.L_x_19:
[----:B------:R-:W-:-:S05]  /*1770*/  IMAD.U32 R4, RZ, RZ, UR44 ;  /* 0x0000002cff047e24 */ /* 0x000fca000f8e00ff */
[----:B------:R-:W-:Y:S01]  /*1780*/  ISETP.GE.AND P2, PT, R4, 0x1, PT ;  /* 0x000000010400780c */ /* 0x000fe20003f46270 */
[----:B-1----:R-:W-:-:S12]  /*1790*/  @P1 BRA `(.L_x_20) ;  /* 0x0000000000081947 */ /* 0x002fd80003800000 */
[----:B------:R-:W1:Y:S02]  /*17a0*/  SYNCS.PHASECHK.TRANS64.TRYWAIT P1, [R3+URZ], R0 ;  /* 0x00000000030075a7 */ /* 0x000e64000802017f */
[----:B-1----:R-:W-:Y:S05]  /*17b0*/  @!P1 BRA `(.L_x_21) ;  /* 0x0000006400b49947 */ /* 0x002fea0003800000 */
.L_x_20:
[----:B------:R-:W-:Y:S05]  /*17c0*/  WARPSYNC.ALL ;  /* 0x0000000000007948 */ /* 0x000fea0003800000 */
[----:B------:R-:W-:Y:S01]  /*17d0*/  R2UR UR4, R6 ;  /* 0x00000000060472ca */ /* 0x000fe200000e0000 */
[----:B------:R-:W-:Y:S01]  /*17e0*/  ULEA UR5, UR42, UR45, 0xa ;  /* 0x0000002d2a057291 */ /* 0x000fe2000f8e503f */
[----:B------:R-:W-:Y:S01]  /*17f0*/  WARPGROUP.ARRIVE ;  /* 0x00000000000079c5 */ /* 0x000fe20000000000 */
[----:B------:R-:W-:Y:S01]  /*1800*/  UMOV UR9, 0x40000040 ;  /* 0x4000004000097882 */ /* 0x000fe20000000000 */
[----:B------:R-:W-:-:S04]  /*1810*/  UMOV UR11, 0x40000040 ;  /* 0x40000040000b7882 */ /* 0x000fc80000000000 */
[----:B------:R-:W-:-:S05]  /*1820*/  UMOV UR8, UR5 ;  /* 0x0000000500087c82 */ /* 0x000fca0008000000 */
[----:B------:R-:W-:-:S04]  /*1830*/  UIADD3 UR4, UR4, 0x10100, URZ ;  /* 0x0001010004047890 */ /* 0x000fc8000fffe03f */
[----:B------:R-:W-:-:S04]  /*1840*/  USHF.R.U32.HI UR4, URZ, 0x4, UR4 ;  /* 0x000000043f047899 */ /* 0x000fc80008011604 */
[----:B------:R-:W-:-:S04]  /*1850*/  ULOP3.LUT UR4, UR4, 0x3fff, URZ, 0xc0, !UPT ;  /* 0x00003fff04047892 */ /* 0x000fc8000f8ec03f */
[----:B------:R-:W-:-:S04]  /*1860*/  ULOP3.LUT UR4, UR4, 0x2000000, URZ, 0xfc, !UPT ;  /* 0x0200000004047892 */ /* 0x000fc8000f8efc3f */
[----:B------:R-:W-:-:S07]  /*1870*/  ULEA UR6, UR42, UR4, 0xa ;  /* 0x000000042a067291 */ /* 0x000fce000f8e503f */
[----:B------:R-:W-:Y:S02]  /*1880*/  UMOV UR10, UR6 ;  /* 0x00000006000a7c82 */ /* 0x000fe40008000000 */
[----:B------:R-:W-:Y:S01]  /*1890*/  HGMMA.64x128x16.F32 R24, gdesc[UR8].tnspA.tnspB, RZ, !UPT, gsb0 ;  /* 0x61e00000081879f0 */ /* 0x000fe2000c0008ff */
[----:B------:R-:W-:Y:S02]  /*18a0*/  UIADD3 UR8, UR5, 0x80, URZ ;  /* 0x0000008005087890 */ /* 0x000fe4000fffe03f */
[----:B------:R-:W-:Y:S01]  /*18b0*/  UIADD3 UR10, UR6, 0x80, URZ ;  /* 0x00000080060a7890 */ /* 0x000fe2000fffe03f */
[----:B------:R-:W-:Y:S01]  /*18c0*/  UMOV UR9, 0x40000040 ;  /* 0x4000004000097882 */ /* 0x000fe20000000000 */
[----:B------:R-:W-:Y:S01]  /*18d0*/  UMOV UR11, 0x40000040 ;  /* 0x40000040000b7882 */ /* 0x000fe20000000000 */
[----:B------:R-:W-:Y:S02]  /*18e0*/  WARPGROUP.DEPBAR.LE gsb0, 0x0 ;  /* 0x00008000000079c5 */ /* 0x000fe40000010000 */
[----:B------:R-:W-:-:S06]  /*18f0*/  WARPGROUP.ARRIVE ;  /* 0x00000000000079c5 */ /* 0x000fcc0000000000 */
[----:B------:R-:W-:Y:S01]  /*1900*/  HGMMA.64x128x16.F32 R24, gdesc[UR8].tnspA.tnspB, R24, gsb0 ;  /* 0x61e00000081879f0 */ /* 0x000fe20008000818 */
        /* <DEDUP_REMOVED lines=13> */
[----:B------:R-:W-:Y:S03]  /*19e0*/  HGMMA.64x128x16.F32 R24, gdesc[UR8].tnspA.tnspB, R24, gsb0 ;  /* 0x61e00000081879f0 */ /* 0x000fe60008000818 */
[----:B------:R-:W-:Y:S02]  /*19f0*/  WARPGROUP.DEPBAR.LE gsb0, 0x0 ;  /* 0x00008000000079c5 */ /* 0x000fe40000010000 */
[----:B------:R-:W-:Y:S05]  /*1a00*/  @!P2 BRA `(.L_x_22) ;  /* 0x000000040028a947 */ /* 0x000fea0003800000 */
[----:B------:R-:W-:Y:S01]  /*1a10*/  UIADD3 UR5, UR42, 0x1, URZ ;  /* 0x000000012a057890 */ /* 0x000fe2000fffe03f */
[----:B01----:R-:W-:Y:S02]  /*1a20*/  IMAD.U32 R0, RZ, RZ, UR44 ;  /* 0x0000002cff007e24 */ /* 0x003fe4000f8e00ff */
[----:B------:R-:W-:Y:S01]  /*1a30*/  IMAD.U32 R3, RZ, RZ, UR42 ;  /* 0x0000002aff037e24 */ /* 0x000fe2000f8e00ff */
[----:B------:R-:W-:-:S04]  /*1a40*/  UISETP.NE.AND UP0, UPT, UR5, 0x4, UPT ;  /* 0x000000040500788c */ /* 0x000fc8000bf05270 */
[----:B------:R-:W-:Y:S02]  /*1a50*/  USEL UR6, URZ, 0x1, UP0 ;  /* 0x000000013f067887 */ /* 0x000fe40008000000 */
[----:B------:R-:W-:Y:S02]  /*1a60*/  USEL UR5, UR5, URZ, UP0 ;  /* 0x0000003f05057287 */ /* 0x000fe40008000000 */
[----:B------:R-:W-:-:S06]  /*1a70*/  ULOP3.LUT UR6, UR40, UR6, URZ, 0x3c, !UPT ;  /* 0x0000000628067292 */ /* 0x000fcc000f8e3c3f */
[----:B------:R-:W-:-:S07]  /*1a80*/  IMAD.U32 R7, RZ, RZ, UR6 ;  /* 0x00000006ff077e24 */ /* 0x000fce000f8e00ff */
.L_x_29:
[----:B------:R-:W-:Y:S05]  /*1a90*/  @!P0 BRA `(.L_x_23) ;  /* 0x0000000000048947 */ /* 0x000fea0003800000 */
[----:B------:R-:W-:Y:S01]  /*1aa0*/  BPT.TRAP 0x1 ;  /* 0x000000040000795c */ /* 0x000fe20000300000 */
.L_x_23:
[----:B------:R-:W0:Y:S01]  /*1ab0*/  S2UR UR7, SR_CgaCtaId ;  /* 0x00000000000779c3 */ /* 0x000e220000008800 */
[----:B------:R-:W-:Y:S01]  /*1ac0*/  UMOV UR6, 0x400 ;  /* 0x0000040000067882 */ /* 0x000fe20000000000 */
[----:B------:R-:W-:Y:S01]  /*1ad0*/  IMAD.U32 R5, RZ, RZ, UR5 ;  /* 0x00000005ff057e24 */ /* 0x000fe2000f8e00ff */
[----:B------:R-:W-:Y:S01]  /*1ae0*/  SHF.L.U32 R4, R7, 0x1f, RZ ;  /* 0x0000001f07047819 */ /* 0x000fe200000006ff */
[----:B0-----:R-:W-:-:S06]  /*1af0*/  ULEA UR6, UR7, UR6, 0x18 ;  /* 0x0000000607067291 */ /* 0x001fcc000f8ec03f */
[----:B------:R-:W-:-:S04]  /*1b00*/  IMAD.U32 R6, RZ, RZ, UR6 ;  /* 0x00000006ff067e24 */ /* 0x000fc8000f8e00ff */
[----:B------:R-:W-:-:S04]  /*1b10*/  IMAD R5, R5, 0x8, R6 ;  /* 0x0000000805057824 */ /* 0x000fc800078e0206 */
[----:B------:R0:W1:Y:S01]  /*1b20*/  SYNCS.PHASECHK.TRANS64.TRYWAIT P1, [R5+URZ], R4 ;  /* 0x00000004050075a7 */ /* 0x000062000802017f */
[----:B------:R-:W-:Y:S05]  /*1b30*/  @!P0 BRA `(.L_x_24) ;  /* 0x0000000000048947 */ /* 0x000fea0003800000 */
[----:B------:R-:W-:Y:S01]  /*1b40*/  BPT.TRAP 0x1 ;  /* 0x000000040000795c */ /* 0x000fe20000300000 */
.L_x_24:
[----:B-1----:R-:W-:Y:S05]  /*1b50*/  @P1 BRA `(.L_x_25) ;  /* 0x0000000000081947 */ /* 0x002fea0003800000 */
[----:B------:R-:W1:Y:S02]  /*1b60*/  SYNCS.PHASECHK.TRANS64.TRYWAIT P1, [R5+URZ], R4 ;  /* 0x00000004050075a7 */ /* 0x000e64000802017f */
[----:B-1----:R-:W-:Y:S05]  /*1b70*/  @!P1 BRA `(.L_x_26) ;  /* 0x0000006000d89947 */ /* 0x002fea0003800000 */
.L_x_25:
[----:B------:R-:W-:Y:S01]  /*1b80*/  ULEA UR6, UR5, UR45, 0xa ;  /* 0x0000002d05067291 */ /* 0x000fe2000f8e503f */
[----:B------:R-:W-:Y:S01]  /*1b90*/  WARPGROUP.ARRIVE ;  /* 0x00000000000079c5 */ /* 0x000fe20000000000 */
[----:B------:R-:W-:Y:S01]  /*1ba0*/  ULEA UR7, UR5, UR4, 0xa ;  /* 0x0000000405077291 */ /* 0x000fe2000f8e503f */
[----:B------:R-:W-:Y:S01]  /*1bb0*/  UMOV UR9, 0x40000040 ;  /* 0x4000004000097882 */ /* 0x000fe20000000000 */
[----:B------:R-:W-:-:S03]  /*1bc0*/  UMOV UR11, 0x40000040 ;  /* 0x40000040000b7882 */ /* 0x000fc60000000000 */
[----:B------:R-:W-:Y:S02]  /*1bd0*/  UMOV UR8, UR6 ;  /* 0x0000000600087c82 */ /* 0x000fe40008000000 */
[----:B------:R-:W-:Y:S02]  /*1be0*/  UMOV UR10, UR7 ;  /* 0x00000007000a7c82 */ /* 0x000fe40008000000 */
[----:B------:R-:W-:Y:S01]  /*1bf0*/  HGMMA.64x128x16.F32 R24, gdesc[UR8].tnspA.tnspB, R24, gsb0 ;  /* 0x61e00000081879f0 */ /* 0x000fe20008000818 */
[----:B------:R-:W-:Y:S02]  /*1c00*/  UIADD3 UR8, UR6, 0x80, URZ ;  /* 0x0000008006087890 */ /* 0x000fe4000fffe03f */
[----:B------:R-:W-:Y:S01]  /*1c10*/  UIADD3 UR10, UR7, 0x80, URZ ;  /* 0x00000080070a7890 */ /* 0x000fe2000fffe03f */
[----:B------:R-:W-:Y:S01]  /*1c20*/  UMOV UR9, 0x40000040 ;  /* 0x4000004000097882 */ /* 0x000fe20000000000 */
[----:B------:R-:W-:Y:S01]  /*1c30*/  UMOV UR11, 0x40000040 ;  /* 0x40000040000b7882 */ /* 0x000fe20000000000 */
[----:B------:R-:W-:-:S02]  /*1c40*/  WARPGROUP.DEPBAR.LE gsb0, 0x0 ;  /* 0x00008000000079c5 */ /* 0x000fc40000010000 */
        /* <DEDUP_REMOVED lines=18> */
[----:B------:R-:W-:Y:S01]  /*1d70*/  BPT.TRAP 0x1 ;  /* 0x000000040000795c */ /* 0x000fe20000300000 */
.L_x_27:
[----:B------:R-:W-:-:S13]  /*1d80*/  ISETP.NE.AND P1, PT, R22, RZ, PT ;  /* 0x000000ff1600720c */ /* 0x000fda0003f25270 */
[----:B01----:R-:W-:-:S04]  /*1d90*/  @P1 IMAD R4, R3, 0x8, R6 ;  /* 0x0000000803041824 */ /* 0x003fc800078e0206 */
[----:B------:R-:W-:-:S05]  /*1da0*/  @P1 VIADD R4, R4, 0x20 ;  /* 0x0000002004041836 */ /* 0x000fca0000000000 */
[----:B------:R-:W-:-:S04]  /*1db0*/  @P1 PRMT R4, R19, 0x654, R4 ;  /* 0x0000065413041816 */ /* 0x000fc80000000004 */
[----:B------:R0:W-:Y:S01]  /*1dc0*/  @P1 SYNCS.ARRIVE.TRANS64.RED.A1T0 RZ, [R4+URZ], RZ ;  /* 0x000000ff04ff19a7 */ /* 0x0001e2000810043f */
[----:B------:R-:W-:-:S13]  /*1dd0*/  ISETP.GT.U32.AND P1, PT, R18, 0x1, PT ;  /* 0x000000011200780c */ /* 0x000fda0003f24070 */
[----:B0-----:R-:W-:Y:S05]  /*1de0*/  @P1 BRA `(.L_x_28) ;  /* 0x0000000000041947 */ /* 0x001fea0003800000 */
[----:B------:R-:W-:Y:S01]  /*1df0*/  BPT.TRAP 0x1 ;  /* 0x000000040000795c */ /* 0x000fe20000300000 */
.L_x_28:
[----:B------:R-:W-:Y:S01]  /*1e00*/  UIADD3 UR5, UR5, 0x1, URZ ;  /* 0x0000000105057890 */ /* 0x000fe2000fffe03f */
[C---:B------:R-:W-:Y:S01]  /*1e10*/  ISETP.GT.AND P2, PT, R0.reuse, 0x1, PT ;  /* 0x000000010000780c */ /* 0x040fe20003f44270 */
[----:B------:R-:W-:Y:S02]  /*1e20*/  VIADD R3, R3, 0x1 ;  /* 0x0000000103037836 */ /* 0x000fe40000000000 */
[----:B------:R-:W-:Y:S01]  /*1e30*/  UISETP.NE.AND UP0, UPT, UR5, 0x4, UPT ;  /* 0x000000040500788c */ /* 0x000fe2000bf05270 */
[----:B------:R-:W-:Y:S02]  /*1e40*/  VIADD R0, R0, 0xffffffff ;  /* 0xffffffff00007836 */ /* 0x000fe40000000000 */
[C---:B------:R-:W-:Y:S01]  /*1e50*/  ISETP.NE.AND P1, PT, R3.reuse, 0x4, PT ;  /* 0x000000040300780c */ /* 0x040fe20003f25270 */
[----:B------:R-:W-:Y:S02]  /*1e60*/  USEL UR6, URZ, 0x1, UP0 ;  /* 0x000000013f067887 */ /* 0x000fe40008000000 */
[----:B------:R-:W-:Y:S01]  /*1e70*/  USEL UR5, UR5, URZ, UP0 ;  /* 0x0000003f05057287 */ /* 0x000fe20008000000 */
[----:B------:R-:W-:-:S03]  /*1e80*/  SEL R3, R3, RZ, P1 ;  /* 0x000000ff03037207 */ /* 0x000fc60000800000 */
[----:B------:R-:W-:Y:S01]  /*1e90*/  LOP3.LUT R7, R7, UR6, RZ, 0x3c, !PT ;  /* 0x0000000607077c12 */ /* 0x000fe2000f8e3cff */
[----:B------:R-:W-:Y:S07]  /*1ea0*/  @P2 BRA `(.L_x_29) ;  /* 0xfffffff800f82947 */ /* 0x000fee000383ffff */
.L_x_22:
[----:B01----:R-:W0:Y:S02]  /*1eb0*/  LDC R0, c[0x0][0x28c] ;  /* 0x0000a300ff007b82 */ /* 0x003e240000000800 */
[----:B0-----:R-:W-:-:S13]  /*1ec0*/  ISETP.GE.AND P1, PT, R0, 0x1, PT ;  /* 0x000000010000780c */ /* 0x001fda0003f26270 */
[----:B------:R-:W-:Y:S05]  /*1ed0*/  @!P1 BRA `(.L_x_30) ;  /* 0x0000000000389947 */ /* 0x000fea0003800000 */
[----:B------:R-:W-:Y:S05]  /*1ee0*/  @!P0 BRA `(.L_x_31) ;  /* 0x0000000000048947 */ /* 0x000fea0003800000 */
[----:B------:R-:W-:Y:S01]  /*1ef0*/  BPT.TRAP 0x1 ;  /* 0x000000040000795c */ /* 0x000fe20000300000 */
.L_x_31:
[----:B------:R-:W-:-:S13]  /*1f00*/  ISETP.NE.AND P0, PT, R22, RZ, PT ;  /* 0x000000ff1600720c */ /* 0x000fda0003f05270 */
[----:B------:R-:W-:-:S05]  /*1f10*/  VOTEU.ANY UP0, P0 ;  /* 0x00000000003f7886 */ /* 0x000fca0000000100 */
[----:B------:R-:W-:-:S06]  /*1f20*/  @UP0 UIADD3 UR4, UR44, UR42, URZ ;  /* 0x0000002a2c040290 */ /* 0x000fcc000fffe03f */
[----:B------:R-:W-:-:S04]  /*1f30*/  IMAD.U32 R0, RZ, RZ, UR4 ;  /* 0x00000004ff007e24 */ /* 0x000fc8000f8e00ff */
[----:B------:R-:W-:-:S05]  /*1f40*/  @P0 IMAD.SHL.U32 R0, R0, 0x8, RZ ;  /* 0x0000000800000824 */ /* 0x000fca00078e00ff */
[----:B------:R-:W-:-:S04]  /*1f50*/  @P0 LOP3.LUT R0, R0, 0x18, RZ, 0xc0, !PT ;  /* 0x0000001800000812 */ /* 0x000fc800078ec0ff */
[----:B------:R-:W-:-:S04]  /*1f60*/  @P0 IADD3 R0, R6, 0x20, R0 ;  /* 0x0000002006000810 */ /* 0x000fc80007ffe000 */
[----:B------:R-:W-:-:S04]  /*1f70*/  @P0 PRMT R0, R19, 0x654, R0 ;  /* 0x0000065413000816 */ /* 0x000fc80000000000 */
[----:B------:R0:W-:Y:S01]  /*1f80*/  @P0 SYNCS.ARRIVE.TRANS64.RED.A1T0 RZ, [R0+URZ], RZ ;  /* 0x000000ff00ff09a7 */ /* 0x0001e2000810043f */
[----:B------:R-:W-:-:S13]  /*1f90*/  ISETP.GT.U32.AND P0, PT, R18, 0x1, PT ;  /* 0x000000011200780c */ /* 0x000fda0003f04070 */
[----:B0-----:R-:W-:Y:S05]  /*1fa0*/  @P0 BRA `(.L_x_30) ;  /* 0x0000000000040947 */ /* 0x001fea0003800000 */
[----:B------:R-:W-:Y:S01]  /*1fb0*/  BPT.TRAP 0x1 ;  /* 0x000000040000795c */ /* 0x000fe20000300000 */
.L_x_30:
[----:B------:R-:W-:Y:S01]  /*1fc0*/  IMAD.SHL.U32 R100, R100, 0x80, RZ ;  /* 0x0000008064647824 */ /* 0x000fe200078e00ff */
[----:B------:R-:W-:Y:S01]  /*1fd0*/  ULDC UR6, c[0x0][0x288] ;  /* 0x0000a20000067ab9 */ /* 0x000fe20000000800 */
[----:B------:R-:W-:Y:S01]  /*1fe0*/  SHF.R.S32.HI R11, RZ, 0x1f, R101 ;  /* 0x0000001fff0b7819 */ /* 0x000fe20000011465 */
[C---:B------:R-:W-:Y:S01]  /*1ff0*/  IMAD.SHL.U32 R6, R103.reuse, 0x80, RZ ;  /* 0x0000008067067824 */ /* 0x040fe200078e00ff */
[----:B------:R-:W-:Y:S01]  /*2000*/  ULDC.64 UR4, c[0x0][0x5d0] ;  /* 0x0001740000047ab9 */ /* 0x000fe20000000a00 */
[C---:B------:R-:W-:Y:S01]  /*2010*/  LOP3.LUT R8, R100.reuse, 0x6, R95, 0xf8, !PT ;  /* 0x0000000664087812 */ /* 0x040fe200078ef85f */
[----:B------:R-:W-:Y:S01]  /*2020*/  IMAD.WIDE R104, R103, 0x80, R88 ;  /* 0x0000008067687825 */ /* 0x000fe200078e0258 */
[----:B------:R-:W-:Y:S01]  /*2030*/  ISETP.GE.AND P0, PT, R100, UR6, PT ;  /* 0x0000000664007c0c */ /* 0x000fe2000bf06270 */
[----:B------:R-:W-:Y:S01]  /*2040*/  ULDC UR6, c[0x0][0x284] ;  /* 0x0000a10000067ab9 */ /* 0x000fe20000000800 */
[----:B------:R-:W-:Y:S01]  /*2050*/  SHF.R.S32.HI R9, RZ, 0x1f, R8 ;  /* 0x0000001fff097819 */ /* 0x000fe20000011408 */
[----:B------:R-:W-:Y:S01]  /*2060*/  IMAD R0, R11, UR4, RZ ;  /* 0x000000040b007c24 */ /* 0x000fe2000f8e02ff */
[----:B------:R-:W-:-:S03]  /*2070*/  ISETP.GE.OR P0, PT, R6, UR6, P0 ;  /* 0x0000000606007c0c */ /* 0x000fc60008706670 */
[C---:B------:R-:W-:Y:S02]  /*2080*/  IMAD R3, R101.reuse, UR5, R0 ;  /* 0x0000000565037c24 */ /* 0x040fe4000f8e0200 */
[----:B------:R-:W-:Y:S01]  /*2090*/  IMAD.WIDE.U32 R4, R101, UR4, R8 ;  /* 0x0000000465047c25 */ /* 0x000fe2000f8e0008 */
[----:B------:R-:W-:-:S03]  /*20a0*/  ULDC.64 UR4, c[0x0][0x5c8] ;  /* 0x0001720000047ab9 */ /* 0x000fc60000000a00 */
[----:B------:R-:W-:Y:S02]  /*20b0*/  IMAD R7, R105, UR4, RZ ;  /* 0x0000000469077c24 */ /* 0x000fe4000f8e02ff */
[----:B------:R-:W-:Y:S02]  /*20c0*/  IMAD.IADD R5, R5, 0x1, R3 ;  /* 0x0000000105057824 */ /* 0x000fe400078e0203 */
[C---:B------:R-:W-:Y:S02]  /*20d0*/  IMAD R7, R104.reuse, UR5, R7 ;  /* 0x0000000568077c24 */ /* 0x040fe4000f8e0207 */
[----:B------:R-:W-:-:S04]  /*20e0*/  IMAD.WIDE.U32 R106, R104, UR4, R4 ;  /* 0x00000004686a7c25 */ /* 0x000fc8000f8e0004 */
[----:B------:R-:W-:Y:S01]  /*20f0*/  IMAD.MOV.U32 R0, RZ, RZ, -0x1 ;  /* 0xffffffffff007424 */ /* 0x000fe200078e00ff */
[----:B------:R-:W-:Y:S06]  /*2100*/  @P0 BRA `(.L_x_32) ;  /* 0x00000040001c0947 */ /* 0x000fec0003800000 */
[----:B-----5:R-:W-:Y:S01]  /*2110*/  FSETP.NEU.AND P0, PT, R90, RZ, PT ;  /* 0x000000ff5a00720b */ /* 0x020fe20003f0d000 */
[----:B------:R-:W-:Y:S01]  /*2120*/  IMAD.IADD R4, R94, 0x1, -R100 ;  /* 0x000000015e047824 */ /* 0x000fe200078e0a64 */
[----:B------:R-:W-:Y:S01]  /*2130*/  BSSY B0, `(.L_x_32) ;  /* 0x0000404000007945 */ /* 0x000fe20003800000 */
[----:B------:R-:W-:Y:S02]  /*2140*/  IMAD.IADD R3, R99, 0x1, -R6 ;  /* 0x0000000163037824 */ /* 0x000fe400078e0a06 */
[----:B------:R-:W-:Y:S01]  /*2150*/  IMAD.IADD R103, R107, 0x1, R7 ;  /* 0x000000016b677824 */ /* 0x000fe200078e0207 */
[----:B------:R-:W-:-:S04]  /*2160*/  ISETP.GT.AND P2, PT, R4, RZ, PT ;  /* 0x000000ff0400720c */ /* 0x000fc80003f44270 */
[----:B------:R-:W-:-:S03]  /*2170*/  ISETP.GT.AND P1, PT, R3, RZ, P2 ;  /* 0x000000ff0300720c */ /* 0x000fc60001724270 */
[----:B------:R-:W-:Y:S10]  /*2180*/  @!P0 BRA `(.L_x_33) ;  /* 0x0000002c00288947 */ /* 0x000ff40003800000 */
[----:B------:R-:W0:Y:S01]  /*2190*/  LDC.64 R110, c[0x0][0x5b8] ;  /* 0x00016e00ff6e7b82 */ /* 0x000e220000000a00 */
[----:B------:R-:W-:-:S07]  /*21a0*/  ULDC.64 UR4, c[0x0][0x5c0] ;  /* 0x0001700000047ab9 */ /* 0x000fce0000000a00 */
[----:B------:R-:W1:Y:S08]  /*21b0*/  LDC.64 R112, c[0x0][0x5b0] ;  /* 0x00016c00ff707b82 */ /* 0x000e700000000a00 */
[----:B------:R-:W2:Y:S01]  /*21c0*/  LDC.64 R114, c[0x0][0x5a8] ;  /* 0x00016a00ff727b82 */ /* 0x000ea20000000a00 */
[-C--:B0-----:R-:W-:Y:S02]  /*21d0*/  IMAD R6, R11, R110.reuse, RZ ;  /* 0x0000006e0b067224 */ /* 0x081fe400078e02ff */
[----:B------:R-:W-:-:S04]  /*21e0*/  IMAD.WIDE.U32 R108, R101, R110, R8 ;  /* 0x0000006e656c7225 */ /* 0x000fc800078e0008 */
[----:B------:R-:W-:Y:S02]  /*21f0*/  IMAD R107, R101, R111, R6 ;  /* 0x0000006f656b7224 */ /* 0x000fe400078e0206 */
[-C--:B-1----:R-:W-:Y:S02]  /*2200*/  IMAD R5, R105, R112.reuse, RZ ;  /* 0x0000007069057224 */ /* 0x082fe400078e02ff */
[----:B------:R-:W-:Y:S02]  /*2210*/  IMAD.IADD R13, R109, 0x1, R107 ;  /* 0x000000016d0d7824 */ /* 0x000fe400078e026b */
[----:B------:R-:W-:Y:S02]  /*2220*/  IMAD.MOV.U32 R12, RZ, RZ, R108 ;  /* 0x000000ffff0c7224 */ /* 0x000fe400078e006c */
[C---:B------:R-:W-:Y:S02]  /*2230*/  IMAD R111, R104.reuse, R113, R5 ;  /* 0x00000071686f7224 */ /* 0x040fe400078e0205 */
[----:B------:R-:W-:-:S04]  /*2240*/  IMAD.WIDE.U32 R6, R104, R112, R12 ;  /* 0x0000007068067225 */ /* 0x000fc800078e000c */
[----:B------:R-:W-:Y:S01]  /*2250*/  IMAD.IADD R5, R7, 0x1, R111 ;  /* 0x0000000107057824 */ /* 0x000fe200078e026f */
[----:B--2---:R-:W-:-:S04]  /*2260*/  LEA R14, P0, R6, R114, 0x1 ;  /* 0x00000072060e7211 */ /* 0x004fc800078008ff */
[----:B------:R-:W-:-:S05]  /*2270*/  LEA.HI.X R15, R6, R115, R5, 0x1, P0 ;  /* 0x00000073060f7211 */ /* 0x000fca00000f0c05 */
[----:B------:R0:W2:Y:S01]  /*2280*/  @P1 LDG.E.LTC128B.U16 R5, desc[UR36][R14.64] ;  /* 0x000000240e051981 */ /* 0x0000a2000c1e1520 */
[----:B------:R-:W-:Y:S01]  /*2290*/  LEA R10, P0, R106, UR4, 0x1 ;  /* 0x000000046a0a7c11 */ /* 0x000fe2000f8008ff */
[----:B------:R-:W-:Y:S01]  /*22a0*/  IMAD.WIDE.U32 R6, R104, R112, R8 ;  /* 0x0000007068067225 */ /* 0x000fe200078e0008 */
[----:B------:R-:W-:Y:S03]  /*22b0*/  BSSY B1, `(.L_x_34) ;  /* 0x0000012000017945 */ /* 0x000fe60003800000 */
[----:B------:R-:W-:Y:S02]  /*22c0*/  IMAD.IADD R7, R111, 0x1, R7 ;  /* 0x000000016f077824 */ /* 0x000fe400078e0207 */
[----:B------:R-:W-:Y:S01]  /*22d0*/  IMAD.WIDE.U32 R20, R101, R110, R6 ;  /* 0x0000006e65147225 */ /* 0x000fe200078e0006 */
[----:B0-----:R-:W-:-:S03]  /*22e0*/  SHF.L.U64.HI R15, R112, 0x3, R113 ;  /* 0x00000003700f7819 */ /* 0x001fc60000010271 */
[----:B------:R-:W-:Y:S01]  /*22f0*/  IMAD.IADD R7, R107, 0x1, R21 ;  /* 0x000000016b077824 */ /* 0x000fe200078e0215 */
[----:B------:R-:W-:Y:S01]  /*2300*/  LEA R6, P4, R20, R114, 0x1 ;  /* 0x0000007214067211 */ /* 0x000fe200078808ff */
[----:B------:R-:W-:-:S03]  /*2310*/  IMAD.SHL.U32 R14, R112, 0x8, RZ ;  /* 0x00000008700e7824 */ /* 0x000fc600078e00ff */
[----:B------:R-:W-:Y:S01]  /*2320*/  LEA.HI.X R7, R20, R115, R7, 0x1, P4 ;  /* 0x0000007314077211 */ /* 0x000fe200020f0c07 */
[----:B--2---:R-:W-:-:S05]  /*2330*/  HADD2.F32 R11, -RZ, R5.H0_H0 ;  /* 0x20000005ff0b7230 */ /* 0x004fca0000004100 */
[----:B------:R-:W-:-:S04]  /*2340*/  FMUL R11, R11, R90 ;  /* 0x0000005a0b0b7220 */ /* 0x000fc80000400000 */
[----:B------:R-:W-:Y:S01]  /*2350*/  FFMA R24, R24, R23, R11 ;  /* 0x0000001718187223 */ /* 0x000fe2000000000b */
[----:B------:R-:W-:Y:S02]  /*2360*/  LEA.HI.X R11, R106, UR5, R103, 0x1, P0 ;  /* 0x000000056a0b7c11 */ /* 0x000fe400080f0c67 */
[----:B------:R-:W-:Y:S02]  /*2370*/  ISETP.GT.AND P0, PT, R4, 0x1, PT ;  /* 0x000000010400780c */ /* 0x000fe40003f04270 */
[----:B------:R-:W-:Y:S02]  /*2380*/  F2FP.F16.F32.PACK_AB R24, RZ, R24 ;  /* 0x00000018ff18723e */ /* 0x000fe400000000ff */
[----:B------:R-:W-:-:S03]  /*2390*/  ISETP.GT.AND P3, PT, R3, RZ, P0 ;  /* 0x000000ff0300720c */ /* 0x000fc60000764270 */
[----:B------:R0:W-:Y:S10]  /*23a0*/  @P1 STG.E.U16 desc[UR36][R10.64], R24 ;  /* 0x000000180a001986 */ /* 0x0001f4000c101524 */
[----:B------:R-:W-:Y:S05]  /*23b0*/  @!P3 BRA `(.L_x_35) ;  /* 0x000000000004b947 */ /* 0x000fea0003800000 */
[----:B------:R1:W5:Y:S02]  /*23c0*/  LDG.E.LTC128B.U16 R5, desc[UR36][R6.64+0x2] ;  /* 0x0000022406057981 */ /* 0x000364000c1e1520 */
.L_x_35:
[----:B------:R-:W-:Y:S05]  /*23d0*/  BSYNC B1 ;  /* 0x0000000000017941 */ /* 0x000fea0003800000 */
.L_x_34:
[----:B-----5:R-:W-:Y:S01]  /*23e0*/  HADD2.F32 R103, -RZ, R5.H0_H0 ;  /* 0x20000005ff677230 */ /* 0x020fe20000004100 */
[----:B------:R-:W-:Y:S01]  /*23f0*/  ISETP.GT.AND P2, PT, R3, 0x8, P2 ;  /* 0x000000080300780c */ /* 0x000fe20001744270 */
[----:B------:R-:W-:Y:S01]  /*2400*/  IMAD.WIDE.U32 R20, R104, R112, R14 ;  /* 0x0000007068147225 */ /* 0x000fe200078e000e */
[----:B0-----:R-:W-:-:S03]  /*2410*/  PRMT R24, R5, 0x7610, R24 ;  /* 0x0000761005187816 */ /* 0x001fc60000000018 */
[----:B------:R-:W-:Y:S01]  /*2420*/  FMUL R12, R103, R90 ;  /* 0x0000005a670c7220 */ /* 0x000fe20000400000 */
[----:B------:R-:W-:Y:S01]  /*2430*/  IMAD.IADD R111, R111, 0x1, R21 ;  /* 0x000000016f6f7824 */ /* 0x000fe200078e0215 */
[----:B------:R-:W-:Y:S02]  /*2440*/  IADD3 R108, P1, R108, R20, RZ ;  /* 0x000000146c6c7210 */ /* 0x000fe40007f3e0ff */
[----:B------:R-:W-:-:S03]  /*2450*/  FFMA R12, R25, R23, R12 ;  /* 0x00000017190c7223 */ /* 0x000fc6000000000c */
[----:B------:R-:W-:Y:S01]  /*2460*/  IMAD.X R13, R111, 0x1, R13, P1 ;  /* 0x000000016f0d7824 */ /* 0x000fe200008e060d */
[C---:B------:R-:W-:Y:S02]  /*2470*/  LEA R14, P1, R108.reuse, R114, 0x1 ;  /* 0x000000726c0e7211 */ /* 0x040fe400078208ff */
[----:B------:R-:W-:Y:S02]  /*2480*/  F2FP.F16.F32.PACK_AB R12, RZ, R12 ;  /* 0x0000000cff0c723e */ /* 0x000fe400000000ff */
[----:B------:R-:W-:Y:S02]  /*2490*/  LEA.HI.X R15, R108, R115, R13, 0x1, P1 ;  /* 0x000000736c0f7211 */ /* 0x000fe400008f0c0d */
[----:B------:R-:W-:-:S05]  /*24a0*/  PRMT R21, R12, 0x7610, R21 ;  /* 0x000076100c157816 */ /* 0x000fca0000000015 */
[----:B------:R0:W-:Y:S04]  /*24b0*/  @P3 STG.E.U16 desc[UR36][R10.64+0x2], R21 ;  /* 0x000002150a003986 */ /* 0x0001e8000c101524 */
[----:B------:R-:W2:Y:S01]  /*24c0*/  @P2 LDG.E.LTC128B.U16 R24, desc[UR36][R14.64] ;  /* 0x000000240e182981 */ /* 0x000ea2000c1e1520 */
[----:B------:R-:W-:Y:S01]  /*24d0*/  IADD3 R20, P1, R8, R20, RZ ;  /* 0x0000001408147210 */ /* 0x000fe20007f3e0ff */
[----:B------:R-:W-:Y:S01]  /*24e0*/  BSSY B1, `(.L_x_36) ;  /* 0x0000011000017945 */ /* 0x000fe20003800000 */
[----:B------:R-:W-:Y:S02]  /*24f0*/  SHF.L.U64.HI R13, R91, 0x1, R92 ;  /* 0x000000015b0d7819 */ /* 0x000fe4000001025c */
[----:B------:R-:W-:Y:S01]  /*2500*/  ISETP.GT.AND P0, PT, R3, 0x8, P0 ;  /* 0x000000080300780c */ /* 0x000fe20000704270 */
[----:B0-----:R-:W-:Y:S01]  /*2510*/  IMAD.X R21, R9, 0x1, R111, P1 ;  /* 0x0000000109157824 */ /* 0x001fe200008e066f */
[----:B------:R-:W-:Y:S01]  /*2520*/  LEA R12, P1, R91, R10, 0x1 ;  /* 0x0000000a5b0c7211 */ /* 0x000fe200078208ff */
[----:B------:R-:W-:-:S04]  /*2530*/  IMAD.WIDE.U32 R20, R101, R110, R20 ;  /* 0x0000006e65147225 */ /* 0x000fc800078e0014 */
[----:B------:R-:W-:Y:S01]  /*2540*/  IMAD.X R13, R13, 0x1, R11, P1 ;  /* 0x000000010d0d7824 */ /* 0x000fe200008e060b */
[----:B------:R-:W-:Y:S01]  /*2550*/  LEA R8, P3, R20, R114, 0x1 ;  /* 0x0000007214087211 */ /* 0x000fe200078608ff */
[----:B------:R-:W-:-:S05]  /*2560*/  IMAD.IADD R9, R107, 0x1, R21 ;  /* 0x000000016b097824 */ /* 0x000fca00078e0215 */
[----:B------:R-:W-:Y:S01]  /*2570*/  LEA.HI.X R9, R20, R115, R9, 0x1, P3 ;  /* 0x0000007314097211 */ /* 0x000fe200018f0c09 */
[----:B--2---:R-:W-:-:S05]  /*2580*/  HADD2.F32 R5, -RZ, R24.H0_H0 ;  /* 0x20000018ff057230 */ /* 0x004fca0000004100 */
[----:B------:R-:W-:-:S04]  /*2590*/  FMUL R5, R5, R90 ;  /* 0x0000005a05057220 */ /* 0x000fc80000400000 */
[----:B------:R-:W-:-:S05]  /*25a0*/  FFMA R5, R26, R23, R5 ;  /* 0x000000171a057223 */ /* 0x000fca0000000005 */
[----:B------:R-:W-:-:S05]  /*25b0*/  F2FP.F16.F32.PACK_AB R5, RZ, R5 ;  /* 0x00000005ff05723e */ /* 0x000fca00000000ff */
[----:B------:R0:W-:Y:S01]  /*25c0*/  @P2 STG.E.U16 desc[UR36][R12.64], R5 ;  /* 0x000000050c002986 */ /* 0x0001e2000c101524 */
[----:B------:R-:W-:Y:S05]  /*25d0*/  @!P0 BRA `(.L_x_37) ;  /* 0x0000000000048947 */ /* 0x000fea0003800000 */
[----:B------:R2:W5:Y:S02]  /*25e0*/  LDG.E.LTC128B.U16 R24, desc[UR36][R8.64+0x2] ;  /* 0x0000022408187981 */ /* 0x000564000c1e1520 */
.L_x_37:
[----:B------:R-:W-:Y:S05]  /*25f0*/  BSYNC B1 ;  /* 0x0000000000017941 */ /* 0x000fea0003800000 */
.L_x_36:
[----:B0----5:R-:W-:Y:S01]  /*2600*/  HADD2.F32 R5, -RZ, R24.H0_H0 ;  /* 0x20000018ff057230 */ /* 0x021fe20000004100 */
[----:B------:R-:W-:Y:S01]  /*2610*/  ISETP.GT.AND P1, PT, R4, 0x8, PT ;  /* 0x000000080400780c */ /* 0x000fe20003f24270 */
[----:B------:R-:W-:Y:S03]  /*2620*/  BSSY B1, `(.L_x_38) ;  /* 0x0000008000017945 */ /* 0x000fe60003800000 */
[----:B------:R-:W-:Y:S01]  /*2630*/  FMUL R14, R5, R90 ;  /* 0x0000005a050e7220 */ /* 0x000fe20000400000 */
[----:B------:R-:W-:-:S03]  /*2640*/  ISETP.GT.AND P2, PT, R3, RZ, P1 ;  /* 0x000000ff0300720c */ /* 0x000fc60000f44270 */
[----:B------:R-:W-:-:S05]  /*2650*/  FFMA R14, R27, R23, R14 ;  /* 0x000000171b0e7223 */ /* 0x000fca000000000e */
[----:B------:R-:W-:-:S05]  /*2660*/  F2FP.F16.F32.PACK_AB R14, RZ, R14 ;  /* 0x0000000eff0e723e */ /* 0x000fca00000000ff */
[----:B------:R0:W-:Y:S01]  /*2670*/  @P0 STG.E.U16 desc[UR36][R12.64+0x2], R14 ;  /* 0x0000020e0c000986 */ /* 0x0001e2000c101524 */
[----:B------:R-:W-:Y:S05]  /*2680*/  @!P2 BRA `(.L_x_39) ;  /* 0x000000000004a947 */ /* 0x000fea0003800000 */
[----:B------:R3:W5:Y:S02]  /*2690*/  LDG.E.LTC128B.U16 R24, desc[UR36][R6.64+0x10] ;  /* 0x0000102406187981 */ /* 0x000764000c1e1520 */
.L_x_39:
[----:B------:R-:W-:Y:S05]  /*26a0*/  BSYNC B1 ;  /* 0x0000000000017941 */ /* 0x000fea0003800000 */
.L_x_38:
[----:B-----5:R-:W-:Y:S01]  /*26b0*/  HADD2.F32 R5, -RZ, R24.H0_H0 ;  /* 0x20000018ff057230 */ /* 0x020fe20000004100 */
        /* <DEDUP_REMOVED lines=9> */
.L_x_41:
[----:B------:R-:W-:Y:S05]  /*2750*/  BSYNC B1 ;  /* 0x0000000000017941 */ /* 0x000fea0003800000 */
.L_x_40:
[----:B----45:R-:W-:Y:S01]  /*2760*/  HADD2.F32 R5, -RZ, R24.H0_H0 ;  /* 0x20000018ff057230 */ /* 0x030fe20000004100 */
[----:B------:R-:W-:Y:S01]  /*2770*/  ISETP.GT.AND P1, PT, R3, 0x8, P1 ;  /* 0x000000080300780c */ /* 0x000fe20000f24270 */
[----:B------:R-:W-:Y:S03]  /*2780*/  BSSY B1, `(.L_x_42) ;  /* 0x0000007000017945 */ /* 0x000fe60003800000 */
[----:B0-----:R-:W-:-:S04]  /*2790*/  FMUL R14, R5, R90 ;  /* 0x0000005a050e7220 */ /* 0x001fc80000400000 */
[----:B------:R-:W-:-:S05]  /*27a0*/  FFMA R14, R29, R23, R14 ;  /* 0x000000171d0e7223 */ /* 0x000fca000000000e */
[----:B------:R-:W-:-:S05]  /*27b0*/  F2FP.F16.F32.PACK_AB R14, RZ, R14 ;  /* 0x0000000eff0e723e */ /* 0x000fca00000000ff */
[----:B------:R0:W-:Y:S01]  /*27c0*/  @P3 STG.E.U16 desc[UR36][R10.64+0x12], R14 ;  /* 0x0000120e0a003986 */ /* 0x0001e2000c101524 */
[----:B------:R-:W-:Y:S05]  /*27d0*/  @!P1 BRA `(.L_x_43) ;  /* 0x0000000000049947 */ /* 0x000fea0003800000 */
[----:B------:R4:W5:Y:S02]  /*27e0*/  LDG.E.LTC128B.U16 R24, desc[UR36][R8.64+0x10] ;  /* 0x0000102408187981 */ /* 0x000964000c1e1520 */
.L_x_43:
[----:B------:R-:W-:Y:S05]  /*27f0*/  BSYNC B1 ;  /* 0x0000000000017941 */ /* 0x000fea0003800000 */
.L_x_42:
[----:B-----5:R-:W-:Y:S01]  /*2800*/  HADD2.F32 R5, -RZ, R24.H0_H0 ;  /* 0x20000018ff057230 */ /* 0x020fe20000004100 */
[----:B------:R-:W-:Y:S01]  /*2810*/  ISETP.GT.AND P0, PT, R3, 0x8, P0 ;  /* 0x000000080300780c */ /* 0x000fe20000704270 */
[----:B------:R-:W-:Y:S03]  /*2820*/  BSSY B1, `(.L_x_44) ;  /* 0x0000007000017945 */ /* 0x000fe60003800000 */
[----:B------:R-:W-:-:S04]  /*2830*/  FMUL R5, R5, R90 ;  /* 0x0000005a05057220 */ /* 0x000fc80000400000 */
[----:B------:R-:W-:-:S05]  /*2840*/  FFMA R5, R30, R23, R5 ;  /* 0x000000171e057223 */ /* 0x000fca0000000005 */
[----:B------:R-:W-:-:S05]  /*2850*/  F2FP.F16.F32.PACK_AB R5, RZ, R5 ;  /* 0x00000005ff05723e */ /* 0x000fca00000000ff */
[----:B------:R0:W-:Y:S01]  /*2860*/  @P1 STG.E.U16 desc[UR36][R12.64+0x10], R5 ;  /* 0x000010050c001986 */ /* 0x0001e2000c101524 */
[----:B------:R-:W-:Y:S05]  /*2870*/  @!P0 BRA `(.L_x_45) ;  /* 0x0000000000048947 */ /* 0x000fea0003800000 */
[----:B------:R0:W5:Y:S02]  /*2880*/  LDG.E.LTC128B.U16 R24, desc[UR36][R8.64+0x12] ;  /* 0x0000122408187981 */ /* 0x000164000c1e1520 */
.L_x_45:
[----:B------:R-:W-:Y:S05]  /*2890*/  BSYNC B1 ;  /* 0x0000000000017941 */ /* 0x000fea0003800000 */
.L_x_44:
        /* <DEDUP_REMOVED lines=10> */
.L_x_47:
[----:B------:R-:W-:Y:S05]  /*2940*/  BSYNC B1 ;  /* 0x0000000000017941 */ /* 0x000fea0003800000 */
.L_x_46:
        /* <DEDUP_REMOVED lines=10> */
.L_x_49:
[----:B------:R-:W-:Y:S05]  /*29f0*/  BSYNC B1 ;  /* 0x0000000000017941 */ /* 0x000fea0003800000 */
.L_x_48:
[----:B0----5:R-:W-:Y:S01]  /*2a00*/  HADD2.F32 R5, -RZ, R24.H0_H0 ;  /* 0x20000018ff057230 */ /* 0x021fe20000004100 */
        /* <DEDUP_REMOVED lines=8> */
.L_x_51:
[----:B------:R-:W-:Y:S05]  /*2a90*/  BSYNC B1 ;  /* 0x0000000000017941 */ /* 0x000fea0003800000 */
.L_x_50:
        /* <DEDUP_REMOVED lines=9> */
.L_x_53:
[----:B------:R-:W-:Y:S05]  /*2b30*/  BSYNC B1 ;  /* 0x0000000000017941 */ /* 0x000fea0003800000 */
.L_x_52:
        /* <DEDUP_REMOVED lines=10> */
.L_x_55:
[----:B------:R-:W-:Y:S05]  /*2be0*/  BSYNC B1 ;  /* 0x0000000000017941 */ /* 0x000fea0003800000 */
.L_x_54:
        /* <DEDUP_REMOVED lines=10> */
.L_x_57:
[----:B------:R-:W-:Y:S05]  /*2c90*/  BSYNC B1 ;  /* 0x0000000000017941 */ /* 0x000fea0003800000 */
.L_x_56:
        /* <DEDUP_REMOVED lines=9> */
.L_x_59:
[----:B------:R-:W-:Y:S05]  /*2d30*/  BSYNC B1 ;  /* 0x0000000000017941 */ /* 0x000fea0003800000 */
.L_x_58:
        /* <DEDUP_REMOVED lines=9> */
.L_x_61:
[----:B------:R-:W-:Y:S05]  /*2dd0*/  BSYNC B1 ;  /* 0x0000000000017941 */ /* 0x000fea0003800000 */
.L_x_60:
        /* <DEDUP_REMOVED lines=10> */
.L_x_63:
[----:B------:R-:W-:Y:S05]  /*2e80*/  BSYNC B1 ;  /* 0x0000000000017941 */ /* 0x000fea0003800000 */
.L_x_62:
        /* <DEDUP_REMOVED lines=10> */
.L_x_65:
[----:B------:R-:W-:Y:S05]  /*2f30*/  BSYNC B1 ;  /* 0x0000000000017941 */ /* 0x000fea0003800000 */
.L_x_64:
        /* <DEDUP_REMOVED lines=9> */
.L_x_67:
[----:B------:R-:W-:Y:S05]  /*2fd0*/  BSYNC B1 ;  /* 0x0000000000017941 */ /* 0x000fea0003800000 */
.L_x_66:
        /* <DEDUP_REMOVED lines=9> */
.L_x_69:
[----:B------:R-:W-:Y:S05]  /*3070*/  BSYNC B1 ;  /* 0x0000000000017941 */ /* 0x000fea0003800000 */
.L_x_68:
        /* <DEDUP_REMOVED lines=10> */
.L_x_71:
[----:B------:R-:W-:Y:S05]  /*3120*/  BSYNC B1 ;  /* 0x0000000000017941 */ /* 0x000fea0003800000 */
.L_x_70:
        /* <DEDUP_REMOVED lines=10> */
.L_x_73:
[----:B------:R-:W-:Y:S05]  /*31d0*/  BSYNC B1 ;  /* 0x0000000000017941 */ /* 0x000fea0003800000 */
.L_x_72:
        /* <DEDUP_REMOVED lines=9> */
.L_x_75:
[----:B------:R-:W-:Y:S05]  /*3270*/  BSYNC B1 ;  /* 0x0000000000017941 */ /* 0x000fea0003800000 */
.L_x_74:
        /* <DEDUP_REMOVED lines=9> */
.L_x_77:
[----:B------:R-:W-:Y:S05]  /*3310*/  BSYNC B1 ;  /* 0x0000000000017941 */ /* 0x000fea0003800000 */
.L_x_76:
        /* <DEDUP_REMOVED lines=10> */
.L_x_79:
[----:B------:R-:W-:Y:S05]  /*33c0*/  BSYNC B1 ;  /* 0x0000000000017941 */ /* 0x000fea0003800000 */
.L_x_78:
        /* <DEDUP_REMOVED lines=10> */
.L_x_81:
[----:B------:R-:W-:Y:S05]  /*3470*/  BSYNC B1 ;  /* 0x0000000000017941 */ /* 0x000fea0003800000 */
.L_x_80:
        /* <DEDUP_REMOVED lines=9> */
.L_x_83:
[----:B------:R-:W-:Y:S05]  /*3510*/  BSYNC B1 ;  /* 0x0000000000017941 */ /* 0x000fea0003800000 */
.L_x_82:
        /* <DEDUP_REMOVED lines=9> */
.L_x_85:
[----:B------:R-:W-:Y:S05]  /*35b0*/  BSYNC B1 ;  /* 0x0000000000017941 */ /* 0x000fea0003800000 */
.L_x_84:
        /* <DEDUP_REMOVED lines=10> */
.L_x_87:
[----:B------:R-:W-:Y:S05]  /*3660*/  BSYNC B1 ;  /* 0x0000000000017941 */ /* 0x000fea0003800000 */
.L_x_86:
        /* <DEDUP_REMOVED lines=10> */
.L_x_89:
[----:B------:R-:W-:Y:S05]  /*3710*/  BSYNC B1 ;  /* 0x0000000000017941 */ /* 0x000fea0003800000 */
.L_x_88:
        /* <DEDUP_REMOVED lines=9> */
.L_x_91:
[----:B------:R-:W-:Y:S05]  /*37b0*/  BSYNC B1 ;  /* 0x0000000000017941 */ /* 0x000fea0003800000 */
.L_x_90:
        /* <DEDUP_REMOVED lines=9> */
.L_x_93:
[----:B------:R-:W-:Y:S05]  /*3850*/  BSYNC B1 ;  /* 0x0000000000017941 */ /* 0x000fea0003800000 */
.L_x_92:
        /* <DEDUP_REMOVED lines=10> */
.L_x_95:
[----:B------:R-:W-:Y:S05]  /*3900*/  BSYNC B1 ;  /* 0x0000000000017941 */ /* 0x000fea0003800000 */
.L_x_94:
        /* <DEDUP_REMOVED lines=10> */
.L_x_97:
[----:B------:R-:W-:Y:S05]  /*39b0*/  BSYNC B1 ;  /* 0x0000000000017941 */ /* 0x000fea0003800000 */
.L_x_96:
        /* <DEDUP_REMOVED lines=9> */
.L_x_99:
[----:B------:R-:W-:Y:S05]  /*3a50*/  BSYNC B1 ;  /* 0x0000000000017941 */ /* 0x000fea0003800000 */
.L_x_98:
        /* <DEDUP_REMOVED lines=9> */
.L_x_101:
[----:B------:R-:W-:Y:S05]  /*3af0*/  BSYNC B1 ;  /* 0x0000000000017941 */ /* 0x000fea0003800000 */
.L_x_100:
        /* <DEDUP_REMOVED lines=10> */
.L_x_103:
[----:B------:R-:W-:Y:S05]  /*3ba0*/  BSYNC B1 ;  /* 0x0000000000017941 */ /* 0x000fea0003800000 */
.L_x_102:
        /* <DEDUP_REMOVED lines=10> */
.L_x_105:
[----:B------:R-:W-:Y:S05]  /*3c50*/  BSYNC B1 ;  /* 0x0000000000017941 */ /* 0x000fea0003800000 */
.L_x_104:
        /* <DEDUP_REMOVED lines=9> */
.L_x_107:
[----:B------:R-:W-:Y:S05]  /*3cf0*/  BSYNC B1 ;  /* 0x0000000000017941 */ /* 0x000fea0003800000 */
.L_x_106:
        /* <DEDUP_REMOVED lines=9> */
.L_x_109:
[----:B------:R-:W-:Y:S05]  /*3d90*/  BSYNC B1 ;  /* 0x0000000000017941 */ /* 0x000fea0003800000 */
.L_x_108:
        /* <DEDUP_REMOVED lines=10> */
.L_x_111:
[----:B------:R-:W-:Y:S05]  /*3e40*/  BSYNC B1 ;  /* 0x0000000000017941 */ /* 0x000fea0003800000 */
.L_x_110:
        /* <DEDUP_REMOVED lines=10> */
.L_x_113:
[----:B------:R-:W-:Y:S05]  /*3ef0*/  BSYNC B1 ;  /* 0x0000000000017941 */ /* 0x000fea0003800000 */
.L_x_112:
        /* <DEDUP_REMOVED lines=9> */
.L_x_115:
[----:B------:R-:W-:Y:S05]  /*3f90*/  BSYNC B1 ;  /* 0x0000000000017941 */ /* 0x000fea0003800000 */
.L_x_114:
        /* <DEDUP_REMOVED lines=9> */
.L_x_117:
[----:B------:R-:W-:Y:S05]  /*4030*/  BSYNC B1 ;  /* 0x0000000000017941 */ /* 0x000fea0003800000 */
.L_x_116:
        /* <DEDUP_REMOVED lines=10> */
.L_x_119:
[----:B------:R-:W-:Y:S05]  /*40e0*/  BSYNC B1 ;  /* 0x0000000000017941 */ /* 0x000fea0003800000 */
.L_x_118:
        /* <DEDUP_REMOVED lines=10> */
.L_x_121:
[----:B------:R-:W-:Y:S05]  /*4190*/  BSYNC B1 ;  /* 0x0000000000017941 */ /* 0x000fea0003800000 */
.L_x_120:
        /* <DEDUP_REMOVED lines=9> */
.L_x_123:
[----:B------:R-:W-:Y:S05]  /*4230*/  BSYNC B1 ;  /* 0x0000000000017941 */ /* 0x000fea0003800000 */
.L_x_122:
        /* <DEDUP_REMOVED lines=9> */
.L_x_125:
[----:B------:R-:W-:Y:S05]  /*42d0*/  BSYNC B1 ;  /* 0x0000000000017941 */ /* 0x000fea0003800000 */
.L_x_124:
        /* <DEDUP_REMOVED lines=10> */
.L_x_127:
[----:B------:R-:W-:Y:S05]  /*4380*/  BSYNC B1 ;  /* 0x0000000000017941 */ /* 0x000fea0003800000 */
.L_x_126:
        /* <DEDUP_REMOVED lines=10> */
.L_x_129:
[----:B------:R-:W-:Y:S05]  /*4430*/  BSYNC B1 ;  /* 0x0000000000017941 */ /* 0x000fea0003800000 */
.L_x_128:
        /* <DEDUP_REMOVED lines=9> */
.L_x_131:
[----:B------:R-:W-:Y:S05]  /*44d0*/  BSYNC B1 ;  /* 0x0000000000017941 */ /* 0x000fea0003800000 */
.L_x_130:
        /* <DEDUP_REMOVED lines=9> */
.L_x_133:
[----:B------:R-:W-:Y:S05]  /*4570*/  BSYNC B1 ;  /* 0x0000000000017941 */ /* 0x000fea0003800000 */
.L_x_132:
        /* <DEDUP_REMOVED lines=10> */
.L_x_135:
[----:B------:R-:W-:Y:S05]  /*4620*/  BSYNC B1 ;  /* 0x0000000000017941 */ /* 0x000fea0003800000 */
.L_x_134:
        /* <DEDUP_REMOVED lines=10> */
.L_x_137:
[----:B------:R-:W-:Y:S05]  /*46d0*/  BSYNC B1 ;  /* 0x0000000000017941 */ /* 0x000fea0003800000 */
.L_x_136:
        /* <DEDUP_REMOVED lines=9> */
.L_x_139:
[----:B------:R-:W-:Y:S05]  /*4770*/  BSYNC B1 ;  /* 0x0000000000017941 */ /* 0x000fea0003800000 */
.L_x_138:
        /* <DEDUP_REMOVED lines=9> */
.L_x_141:
[----:B------:R-:W-:Y:S05]  /*4810*/  BSYNC B1 ;  /* 0x0000000000017941 */ /* 0x000fea0003800000 */
.L_x_140:
        /* <DEDUP_REMOVED lines=10> */
.L_x_143:
[----:B------:R-:W-:Y:S05]  /*48c0*/  BSYNC B1 ;  /* 0x0000000000017941 */ /* 0x000fea0003800000 */
.L_x_142:
        /* <DEDUP_REMOVED lines=10> */
.L_x_145:
[----:B------:R-:W-:Y:S05]  /*4970*/  BSYNC B1 ;  /* 0x0000000000017941 */ /* 0x000fea0003800000 */
.L_x_144:
        /* <DEDUP_REMOVED lines=9> */
.L_x_147:
[----:B------:R-:W-:Y:S05]  /*4a10*/  BSYNC B1 ;  /* 0x0000000000017941 */ /* 0x000fea0003800000 */
.L_x_146:
        /* <DEDUP_REMOVED lines=9> */
.L_x_149:
[----:B------:R-:W-:Y:S05]  /*4ab0*/  BSYNC B1 ;  /* 0x0000000000017941 */ /* 0x000fea0003800000 */
.L_x_148:
        /* <DEDUP_REMOVED lines=10> */
.L_x_151:
[----:B------:R-:W-:Y:S05]  /*4b60*/  BSYNC B1 ;  /* 0x0000000000017941 */ /* 0x000fea0003800000 */
.L_x_150:
[----:B-----5:R-:W-:Y:S01]  /*4b70*/  HADD2.F32 R5, -RZ, R24.H0_H0 ;  /* 0x20000018ff057230 */ /* 0x020fe20000004100 */
[----:B------:R-:W-:Y:S01]  /*4b80*/  ISETP.GT.AND P0, PT, R4, 0x79, PT ;  /* 0x000000790400780c */ /* 0x000fe20003f04270 */
[----:B------:R-:W-:Y:S01]  /*4b90*/  @P2 IMAD.MOV.U32 R4, RZ, RZ, R10 ;  /* 0x000000ffff042224 */ /* 0x000fe200078e000a */
[----:B------:R-:W-:Y:S02]  /*4ba0*/  BSSY B1, `(.L_x_152) ;  /* 0x000000a000017945 */ /* 0x000fe40003800000 */
[----:B------:R-:W-:Y:S01]  /*4bb0*/  FMUL R5, R5, R90 ;  /* 0x0000005a05057220 */ /* 0x000fe20000400000 */
[----:B------:R-:W-:-:S03]  /*4bc0*/  ISETP.GT.AND P3, PT, R3, RZ, P0 ;  /* 0x000000ff0300720c */ /* 0x000fc60000764270 */
[----:B------:R-:W-:-:S05]  /*4bd0*/  FFMA R5, R84, R23, R5 ;  /* 0x0000001754057223 */ /* 0x000fca0000000005 */
[----:B------:R-:W-:-:S04]  /*4be0*/  F2FP.F16.F32.PACK_AB R5, RZ, R5 ;  /* 0x00000005ff05723e */ /* 0x000fc800000000ff */
[----:B0-----:R-:W-:Y:S01]  /*4bf0*/  PRMT R14, R5, 0x7610, R14 ;  /* 0x00007610050e7816 */ /* 0x001fe2000000000e */
[----:B------:R-:W-:-:S05]  /*4c00*/  @P2 IMAD.MOV.U32 R5, RZ, RZ, R11 ;  /* 0x000000ffff052224 */ /* 0x000fca00078e000b */
[----:B------:R0:W-:Y:S01]  /*4c10*/  @P2 STG.E.U16 desc[UR36][R4.64+0xf0], R14 ;  /* 0x0000f00e04002986 */ /* 0x0001e2000c101524 */
[----:B------:R-:W-:Y:S05]  /*4c20*/  @!P3 BRA `(.L_x_153) ;  /* 0x000000000004b947 */ /* 0x000fea0003800000 */
[----:B------:R0:W5:Y:S02]  /*4c30*/  LDG.E.LTC128B.U16 R24, desc[UR36][R6.64+0xf2] ;  /* 0x0000f22406187981 */ /* 0x000164000c1e1520 */
.L_x_153:
[----:B------:R-:W-:Y:S05]  /*4c40*/  BSYNC B1 ;  /* 0x0000000000017941 */ /* 0x000fea0003800000 */
.L_x_152:
        /* <DEDUP_REMOVED lines=9> */
.L_x_155:
[----:B------:R-:W-:Y:S05]  /*4ce0*/  BSYNC B1 ;  /* 0x0000000000017941 */ /* 0x000fea0003800000 */
.L_x_154:
[----:B-----5:R-:W-:Y:S01]  /*4cf0*/  HADD2.F32 R5, -RZ, R24.H0_H0 ;  /* 0x20000018ff057230 */ /* 0x020fe20000004100 */
[----:B------:R-:W-:Y:S01]  /*4d00*/  ISETP.GT.AND P0, PT, R3, 0x8, P0 ;  /* 0x000000080300780c */ /* 0x000fe20000704270 */
[----:B0-----:R-:W-:Y:S01]  /*4d10*/  @P1 IMAD.MOV.U32 R4, RZ, RZ, R12 ;  /* 0x000000ffff041224 */ /* 0x001fe200078e000c */
[----:B------:R-:W-:Y:S02]  /*4d20*/  BSSY B1, `(.L_x_156) ;  /* 0x0000009000017945 */ /* 0x000fe40003800000 */
[----:B------:R-:W-:-:S04]  /*4d30*/  FMUL R5, R5, R90 ;  /* 0x0000005a05057220 */ /* 0x000fc80000400000 */
[----:B------:R-:W-:-:S05]  /*4d40*/  FFMA R5, R86, R23, R5 ;  /* 0x0000001756057223 */ /* 0x000fca0000000005 */
[----:B------:R-:W-:-:S04]  /*4d50*/  F2FP.F16.F32.PACK_AB R5, RZ, R5 ;  /* 0x00000005ff05723e */ /* 0x000fc800000000ff */
[----:B-1-3--:R-:W-:Y:S01]  /*4d60*/  PRMT R6, R5, 0x7610, R6 ;  /* 0x0000761005067816 */ /* 0x00afe20000000006 */
[----:B------:R-:W-:-:S05]  /*4d70*/  @P1 IMAD.MOV.U32 R5, RZ, RZ, R13 ;  /* 0x000000ffff051224 */ /* 0x000fca00078e000d */
[----:B------:R0:W-:Y:S01]  /*4d80*/  @P1 STG.E.U16 desc[UR36][R4.64+0xf0], R6 ;  /* 0x0000f00604001986 */ /* 0x0001e2000c101524 */
[----:B------:R-:W-:Y:S05]  /*4d90*/  @!P0 BRA `(.L_x_157) ;  /* 0x0000000000048947 */ /* 0x000fea0003800000 */
[----:B------:R1:W5:Y:S02]  /*4da0*/  LDG.E.LTC128B.U16 R24, desc[UR36][R8.64+0xf2] ;  /* 0x0000f22408187981 */ /* 0x000364000c1e1520 */
.L_x_157:
[----:B------:R-:W-:Y:S05]  /*4db0*/  BSYNC B1 ;  /* 0x0000000000017941 */ /* 0x000fea0003800000 */
.L_x_156:
[----:B------:R-:W-:Y:S05]  /*4dc0*/  @!P0 BRA `(.L_x_158) ;  /* 0x0000001000e88947 */ /* 0x000fea0003800000 */
[----:B-----5:R-:W-:-:S05]  /*4dd0*/  HADD2.F32 R3, -RZ, R24.H0_H0 ;  /* 0x20000018ff037230 */ /* 0x020fca0000004100 */
[----:B0-----:R-:W-:-:S04]  /*4de0*/  FMUL R4, R3, R90 ;  /* 0x0000005a03047220 */ /* 0x001fc80000400000 */
[----:B------:R-:W-:-:S05]  /*4df0*/  FFMA R4, R87, R23, R4 ;  /* 0x0000001757047223 */ /* 0x000fca0000000004 */
[----:B------:R-:W-:-:S05]  /*4e00*/  F2FP.F16.F32.PACK_AB R4, RZ, R4 ;  /* 0x00000004ff04723e */ /* 0x000fca00000000ff */
[----:B------:R3:W-:Y:S01]  /*4e10*/  STG.E.U16 desc[UR36][R12.64+0xf2], R4 ;  /* 0x0000f2040c007986 */ /* 0x0007e2000c101524 */
[----:B------:R-:W-:Y:S05]  /*4e20*/  BRA `(.L_x_158) ;  /* 0x0000001000d07947 */ /* 0x000fea0003800000 */
.L_x_33:
[----:B------:R-:W-:Y:S01]  /*4e30*/  ISETP.GT.AND P3, PT, R4, 0x1, PT ;  /* 0x000000010400780c */ /* 0x000fe20003f64270 */
[----:B------:R-:W-:Y:S01]  /*4e40*/  ULDC.64 UR4, c[0x0][0x5c0] ;  /* 0x0001700000047ab9 */ /* 0x000fe20000000a00 */
[-C--:B------:R-:W-:Y:S01]  /*4e50*/  FMUL R24, R24, R23.reuse ;  /* 0x0000001718187220 */ /* 0x080fe20000400000 */
[----:B------:R-:W-:Y:S01]  /*4e60*/  LEA R6, P4, R106, UR4, 0x1 ;  /* 0x000000046a067c11 */ /* 0x000fe2000f8808ff */
[-C--:B------:R-:W-:Y:S01]  /*4e70*/  FMUL R25, R25, R23.reuse ;  /* 0x0000001719197220 */ /* 0x080fe20000400000 */
[----:B------:R-:W-:Y:S01]  /*4e80*/  ISETP.GT.AND P0, PT, R3, RZ, P3 ;  /* 0x000000ff0300720c */ /* 0x000fe20001f04270 */
[-C--:B------:R-:W-:Y:S01]  /*4e90*/  FMUL R26, R26, R23.reuse ;  /* 0x000000171a1a7220 */ /* 0x080fe20000400000 */
[----:B------:R-:W-:Y:S01]  /*4ea0*/  F2FP.F16.F32.PACK_AB R24, RZ, R24 ;  /* 0x00000018ff18723e */ /* 0x000fe200000000ff */
[-C--:B------:R-:W-:Y:S01]  /*4eb0*/  FMUL R27, R27, R23.reuse ;  /* 0x000000171b1b7220 */ /* 0x080fe20000400000 */
[----:B------:R-:W-:Y:S01]  /*4ec0*/  LEA.HI.X R7, R106, UR5, R103, 0x1, P4 ;  /* 0x000000056a077c11 */ /* 0x000fe2000a0f0c67 */
[----:B------:R-:W-:Y:S01]  /*4ed0*/  FMUL R28, R28, R23 ;  /* 0x000000171c1c7220 */ /* 0x000fe20000400000 */
[----:B------:R-:W-:Y:S01]  /*4ee0*/  F2FP.F16.F32.PACK_AB R25, RZ, R25 ;  /* 0x00000019ff19723e */ /* 0x000fe200000000ff */
[-C--:B------:R-:W-:Y:S01]  /*4ef0*/  FMUL R29, R29, R23.reuse ;  /* 0x000000171d1d7220 */ /* 0x080fe20000400000 */
[----:B------:R-:W-:Y:S01]  /*4f00*/  ISETP.GT.AND P2, PT, R3, 0x8, P2 ;  /* 0x000000080300780c */ /* 0x000fe20001744270 */
[----:B------:R-:W-:Y:S01]  /*4f10*/  @P1 STG.E.U16 desc[UR36][R6.64], R24 ;  /* 0x0000001806001986 */ /* 0x000fe2000c101524 */
[----:B------:R-:W-:Y:S01]  /*4f20*/  ISETP.GT.AND P1, PT, R4, 0x8, PT ;  /* 0x000000080400780c */ /* 0x000fe20003f24270 */
[-C--:B------:R-:W-:Y:S01]  /*4f30*/  FMUL R30, R30, R23.reuse ;  /* 0x000000171e1e7220 */ /* 0x080fe20000400000 */
[C---:B------:R-:W-:Y:S01]  /*4f40*/  SHF.L.U64.HI R5, R91.reuse, 0x1, R92 ;  /* 0x000000015b057819 */ /* 0x040fe2000001025c */
[----:B------:R-:W-:Y:S01]  /*4f50*/  @P0 STG.E.U16 desc[UR36][R6.64+0x2], R25 ;  /* 0x0000021906000986 */ /* 0x000fe2000c101524 */
[----:B------:R-:W-:Y:S01]  /*4f60*/  LEA R8, P5, R91, R6, 0x1 ;  /* 0x000000065b087211 */ /* 0x000fe200078a08ff */
[-C--:B------:R-:W-:Y:S01]  /*4f70*/  FMUL R31, R31, R23.reuse ;  /* 0x000000171f1f7220 */ /* 0x080fe20000400000 */
[----:B------:R-:W-:Y:S01]  /*4f80*/  ISETP.GT.AND P3, PT, R3, 0x8, P3 ;  /* 0x000000080300780c */ /* 0x000fe20001f64270 */
[-C--:B------:R-:W-:Y:S01]  /*4f90*/  FMUL R32, R32, R23.reuse ;  /* 0x0000001720207220 */ /* 0x080fe20000400000 */
[----:B------:R-:W-:Y:S01]  /*4fa0*/  ISETP.GT.AND P0, PT, R4, 0x9, PT ;  /* 0x000000090400780c */ /* 0x000fe20003f04270 */
[----:B------:R-:W-:Y:S01]  /*4fb0*/  IMAD.X R9, R5, 0x1, R7, P5 ;  /* 0x0000000105097824 */ /* 0x000fe200028e0607 */
[----:B------:R-:W-:Y:S01]  /*4fc0*/  ISETP.GT.AND P4, PT, R3, RZ, P1 ;  /* 0x000000ff0300720c */ /* 0x000fe20000f84270 */
[-C--:B------:R-:W-:Y:S01]  /*4fd0*/  FMUL R33, R33, R23.reuse ;  /* 0x0000001721217220 */ /* 0x080fe20000400000 */
[----:B------:R-:W-:Y:S01]  /*4fe0*/  F2FP.F16.F32.PACK_AB R26, RZ, R26 ;  /* 0x0000001aff1a723e */ /* 0x000fe200000000ff */
[-C--:B------:R-:W-:Y:S01]  /*4ff0*/  FMUL R34, R34, R23.reuse ;  /* 0x0000001722227220 */ /* 0x080fe20000400000 */
[----:B------:R-:W-:Y:S01]  /*5000*/  ISETP.GT.AND P5, PT, R3, RZ, P0 ;  /* 0x000000ff0300720c */ /* 0x000fe200007a4270 */
[----:B------:R-:W-:Y:S01]  /*5010*/  FMUL R35, R35, R23 ;  /* 0x0000001723237220 */ /* 0x000fe20000400000 */
[----:B------:R-:W-:Y:S01]  /*5020*/  F2FP.F16.F32.PACK_AB R27, RZ, R27 ;  /* 0x0000001bff1b723e */ /* 0x000fe200000000ff */
[----:B------:R-:W-:Y:S01]  /*5030*/  @P2 STG.E.U16 desc[UR36][R8.64], R26 ;  /* 0x0000001a08002986 */ /* 0x000fe2000c101524 */
[----:B------:R-:W-:Y:S01]  /*5040*/  F2FP.F16.F32.PACK_AB R28, RZ, R28 ;  /* 0x0000001cff1c723e */ /* 0x000fe200000000ff */
[-C--:B------:R-:W-:Y:S01]  /*5050*/  FMUL R36, R36, R23.reuse ;  /* 0x0000001724247220 */ /* 0x080fe20000400000 */
[----:B------:R-:W-:Y:S01]  /*5060*/  ISETP.GT.AND P2, PT, R3, 0x8, P1 ;  /* 0x000000080300780c */ /* 0x000fe20000f44270 */
[----:B------:R-:W-:Y:S01]  /*5070*/  @P3 STG.E.U16 desc[UR36][R8.64+0x2], R27 ;  /* 0x0000021b08003986 */ /* 0x000fe2000c101524 */
[----:B------:R-:W-:Y:S01]  /*5080*/  ISETP.GT.AND P1, PT, R4, 0x10, PT ;  /* 0x000000100400780c */ /* 0x000fe20003f24270 */
[----:B------:R-:W-:Y:S01]  /*5090*/  FMUL R37, R37, R23 ;  /* 0x0000001725257220 */ /* 0x000fe20000400000 */
[----:B------:R-:W-:Y:S01]  /*50a0*/  F2FP.F16.F32.PACK_AB R29, RZ, R29 ;  /* 0x0000001dff1d723e */ /* 0x000fe200000000ff */
[----:B------:R-:W-:Y:S01]  /*50b0*/  @P4 STG.E.U16 desc[UR36][R6.64+0x10], R28 ;  /* 0x0000101c06004986 */ /* 0x000fe2000c101524 */
[C---:B------:R-:W-:Y:S01]  /*50c0*/  ISETP.GT.AND P3, PT, R3.reuse, 0x8, P0 ;  /* 0x000000080300780c */ /* 0x040fe20000764270 */
[-C--:B------:R-:W-:Y:S01]  /*50d0*/  FMUL R38, R38, R23.reuse ;  /* 0x0000001726267220 */ /* 0x080fe20000400000 */
[----:B------:R-:W-:Y:S01]  /*50e0*/  ISETP.GT.AND P0, PT, R4, 0x11, PT ;  /* 0x000000110400780c */ /* 0x000fe20003f04270 */
[----:B------:R-:W-:Y:S01]  /*50f0*/  @P5 STG.E.U16 desc[UR36][R6.64+0x12], R29 ;  /* 0x0000121d06005986 */ /* 0x000fe2000c101524 */
        /* <DEDUP_REMOVED lines=161> */
[----:B------:R-:W-:Y:S01]  /*5b10*/  FMUL R87, R87, R23 ;  /* 0x0000001757577220 */ /* 0x000fe20000400000 */
[----:B------:R-:W-:-:S02]  /*5b20*/  F2FP.F16.F32.PACK_AB R62, RZ, R62 ;  /* 0x0000003eff3e723e */ /* 0x000fc400000000ff */
[C---:B------:R-:W-:Y:S02]  /*5b30*/  ISETP.GT.AND P5, PT, R3.reuse, RZ, P0 ;  /* 0x000000ff0300720c */ /* 0x040fe400007a4270 */
[----:B------:R-:W-:Y:S01]  /*5b40*/  F2FP.F16.F32.PACK_AB R63, RZ, R63 ;  /* 0x0000003fff3f723e */ /* 0x000fe200000000ff */
[----:B------:R-:W-:Y:S01]  /*5b50*/  @P2 STG.E.U16 desc[UR36][R8.64+0x90], R62 ;  /* 0x0000903e08002986 */ /* 0x000fe2000c101524 */
[----:B------:R-:W-:Y:S02]  /*5b60*/  F2FP.F16.F32.PACK_AB R64, RZ, R64 ;  /* 0x00000040ff40723e */ /* 0x000fe400000000ff */
[C---:B------:R-:W-:Y:S01]  /*5b70*/  ISETP.GT.AND P2, PT, R3.reuse, 0x8, P1 ;  /* 0x000000080300780c */ /* 0x040fe20000f44270 */
[----:B------:R-:W-:Y:S01]  /*5b80*/  @P3 STG.E.U16 desc[UR36][R8.64+0x92], R63 ;  /* 0x0000923f08003986 */ /* 0x000fe2000c101524 */
[----:B------:R-:W-:Y:S02]  /*5b90*/  ISETP.GT.AND P1, PT, R4, 0x58, PT ;  /* 0x000000580400780c */ /* 0x000fe40003f24270 */
[----:B------:R-:W-:Y:S01]  /*5ba0*/  F2FP.F16.F32.PACK_AB R65, RZ, R65 ;  /* 0x00000041ff41723e */ /* 0x000fe200000000ff */
[----:B------:R-:W-:Y:S01]  /*5bb0*/  @P4 STG.E.U16 desc[UR36][R6.64+0xa0], R64 ;  /* 0x0000a04006004986 */ /* 0x000fe2000c101524 */
[----:B------:R-:W-:-:S02]  /*5bc0*/  ISETP.GT.AND P3, PT, R3, 0x8, P0 ;  /* 0x000000080300780c */ /* 0x000fc40000764270 */
[----:B------:R-:W-:Y:S01]  /*5bd0*/  ISETP.GT.AND P0, PT, R4, 0x59, PT ;  /* 0x000000590400780c */ /* 0x000fe20003f04270 */
[----:B------:R-:W-:Y:S01]  /*5be0*/  @P5 STG.E.U16 desc[UR36][R6.64+0xa2], R65 ;  /* 0x0000a24106005986 */ /* 0x000fe2000c101524 */
[C---:B------:R-:W-:Y:S02]  /*5bf0*/  ISETP.GT.AND P4, PT, R3.reuse, RZ, P1 ;  /* 0x000000ff0300720c */ /* 0x040fe40000f84270 */
[----:B------:R-:W-:Y:S02]  /*5c00*/  F2FP.F16.F32.PACK_AB R66, RZ, R66 ;  /* 0x00000042ff42723e */ /* 0x000fe400000000ff */
[----:B------:R-:W-:Y:S02]  /*5c10*/  ISETP.GT.AND P5, PT, R3, RZ, P0 ;  /* 0x000000ff0300720c */ /* 0x000fe400007a4270 */
[----:B------:R-:W-:Y:S01]  /*5c20*/  F2FP.F16.F32.PACK_AB R67, RZ, R67 ;  /* 0x00000043ff43723e */ /* 0x000fe200000000ff */
[----:B------:R-:W-:Y:S01]  /*5c30*/  @P2 STG.E.U16 desc[UR36][R8.64+0xa0], R66 ;  /* 0x0000a04208002986 */ /* 0x000fe2000c101524 */
[----:B------:R-:W-:-:S02]  /*5c40*/  F2FP.F16.F32.PACK_AB R68, RZ, R68 ;  /* 0x00000044ff44723e */ /* 0x000fc400000000ff */
[C---:B------:R-:W-:Y:S01]  /*5c50*/  ISETP.GT.AND P2, PT, R3.reuse, 0x8, P1 ;  /* 0x000000080300780c */ /* 0x040fe20000f44270 */
[----:B------:R-:W-:Y:S01]  /*5c60*/  @P3 STG.E.U16 desc[UR36][R8.64+0xa2], R67 ;  /* 0x0000a24308003986 */ /* 0x000fe2000c101524 */
[C---:B------:R-:W-:Y:S02]  /*5c70*/  ISETP.GT.AND P1, PT, R4.reuse, 0x60, PT ;  /* 0x000000600400780c */ /* 0x040fe40003f24270 */
[----:B------:R-:W-:Y:S01]  /*5c80*/  F2FP.F16.F32.PACK_AB R69, RZ, R69 ;  /* 0x00000045ff45723e */ /* 0x000fe200000000ff */
[----:B------:R-:W-:Y:S01]  /*5c90*/  @P4 STG.E.U16 desc[UR36][R6.64+0xb0], R68 ;  /* 0x0000b04406004986 */ /* 0x000fe2000c101524 */
[C---:B------:R-:W-:Y:S02]  /*5ca0*/  ISETP.GT.AND P3, PT, R3.reuse, 0x8, P0 ;  /* 0x000000080300780c */ /* 0x040fe40000764270 */
[----:B------:R-:W-:Y:S01]  /*5cb0*/  ISETP.GT.AND P0, PT, R4, 0x61, PT ;  /* 0x000000610400780c */ /* 0x000fe20003f04270 */
[----:B------:R-:W-:Y:S01]  /*5cc0*/  @P5 STG.E.U16 desc[UR36][R6.64+0xb2], R69 ;  /* 0x0000b24506005986 */ /* 0x000fe2000c101524 */
[----:B------:R-:W-:-:S02]  /*5cd0*/  ISETP.GT.AND P4, PT, R3, RZ, P1 ;  /* 0x000000ff0300720c */ /* 0x000fc40000f84270 */
[C---:B------:R-:W-:Y:S02]  /*5ce0*/  ISETP.GT.AND P5, PT, R3.reuse, RZ, P0 ;  /* 0x000000ff0300720c */ /* 0x040fe400007a4270 */
[----:B------:R-:W-:Y:S02]  /*5cf0*/  F2FP.F16.F32.PACK_AB R70, RZ, R70 ;  /* 0x00000046ff46723e */ /* 0x000fe400000000ff */
[----:B------:R-:W-:Y:S02]  /*5d00*/  F2FP.F16.F32.PACK_AB R71, RZ, R71 ;  /* 0x00000047ff47723e */ /* 0x000fe400000000ff */
[----:B------:R-:W-:Y:S01]  /*5d10*/  F2FP.F16.F32.PACK_AB R72, RZ, R72 ;  /* 0x00000048ff48723e */ /* 0x000fe200000000ff */
[----:B------:R-:W-:Y:S01]  /*5d20*/  @P2 STG.E.U16 desc[UR36][R8.64+0xb0], R70 ;  /* 0x0000b04608002986 */ /* 0x000fe2000c101524 */
[----:B------:R-:W-:Y:S02]  /*5d30*/  F2FP.F16.F32.PACK_AB R73, RZ, R73 ;  /* 0x00000049ff49723e */ /* 0x000fe400000000ff */
[C---:B------:R-:W-:Y:S01]  /*5d40*/  ISETP.GT.AND P1, PT, R3.reuse, 0x8, P1 ;  /* 0x000000080300780c */ /* 0x040fe20000f24270 */
[----:B------:R-:W-:Y:S01]  /*5d50*/  @P3 STG.E.U16 desc[UR36][R8.64+0xb2], R71 ;  /* 0x0000b24708003986 */ /* 0x000fe2000c101524 */
[----:B------:R-:W-:-:S02]  /*5d60*/  ISETP.GT.AND P2, PT, R3, 0x8, P0 ;  /* 0x000000080300780c */ /* 0x000fc40000744270 */
[C---:B------:R-:W-:Y:S01]  /*5d70*/  ISETP.GT.AND P0, PT, R4.reuse, 0x69, PT ;  /* 0x000000690400780c */ /* 0x040fe20003f04270 */
[----:B------:R-:W-:Y:S01]  /*5d80*/  @P4 STG.E.U16 desc[UR36][R6.64+0xc0], R72 ;  /* 0x0000c04806004986 */ /* 0x000fe2000c101524 */
[----:B------:R-:W-:Y:S02]  /*5d90*/  ISETP.GT.AND P4, PT, R4, 0x68, PT ;  /* 0x000000680400780c */ /* 0x000fe40003f84270 */
[----:B------:R-:W-:Y:S01]  /*5da0*/  F2FP.F16.F32.PACK_AB R74, RZ, R74 ;  /* 0x0000004aff4a723e */ /* 0x000fe200000000ff */
[----:B------:R-:W-:Y:S01]  /*5db0*/  @P5 STG.E.U16 desc[UR36][R6.64+0xc2], R73 ;  /* 0x0000c24906005986 */ /* 0x000fe2000c101524 */
[C---:B------:R-:W-:Y:S02]  /*5dc0*/  ISETP.GT.AND P5, PT, R3.reuse, RZ, P4 ;  /* 0x000000ff0300720c */ /* 0x040fe400027a4270 */
[----:B------:R-:W-:Y:S01]  /*5dd0*/  ISETP.GT.AND P3, PT, R3, RZ, P0 ;  /* 0x000000ff0300720c */ /* 0x000fe20000764270 */
[----:B------:R-:W-:Y:S01]  /*5de0*/  @P1 STG.E.U16 desc[UR36][R8.64+0xc0], R74 ;  /* 0x0000c04a08001986 */ /* 0x000fe2000c101524 */
[----:B------:R-:W-:-:S02]  /*5df0*/  F2FP.F16.F32.PACK_AB R75, RZ, R75 ;  /* 0x0000004bff4b723e */ /* 0x000fc400000000ff */
[----:B------:R-:W-:Y:S02]  /*5e00*/  F2FP.F16.F32.PACK_AB R76, RZ, R76 ;  /* 0x0000004cff4c723e */ /* 0x000fe400000000ff */
[C---:B------:R-:W-:Y:S01]  /*5e10*/  ISETP.GT.AND P4, PT, R3.reuse, 0x8, P4 ;  /* 0x000000080300780c */ /* 0x040fe20002784270 */
[----:B------:R-:W-:Y:S01]  /*5e20*/  @P2 STG.E.U16 desc[UR36][R8.64+0xc2], R75 ;  /* 0x0000c24b08002986 */ /* 0x000fe2000c101524 */
[----:B------:R-:W-:Y:S02]  /*5e30*/  F2FP.F16.F32.PACK_AB R77, RZ, R77 ;  /* 0x0000004dff4d723e */ /* 0x000fe400000000ff */
[C---:B------:R-:W-:Y:S01]  /*5e40*/  ISETP.GT.AND P2, PT, R4.reuse, 0x71, PT ;  /* 0x000000710400780c */ /* 0x040fe20003f44270 */
[----:B------:R-:W-:Y:S01]  /*5e50*/  @P5 STG.E.U16 desc[UR36][R6.64+0xd0], R76 ;  /* 0x0000d04c06005986 */ /* 0x000fe2000c101524 */
[----:B------:R-:W-:Y:S02]  /*5e60*/  ISETP.GT.AND P5, PT, R3, 0x8, P0 ;  /* 0x000000080300780c */ /* 0x000fe400007a4270 */
[C---:B------:R-:W-:Y:S01]  /*5e70*/  ISETP.GT.AND P1, PT, R4.reuse, 0x78, PT ;  /* 0x000000780400780c */ /* 0x040fe20003f24270 */
[----:B------:R-:W-:Y:S01]  /*5e80*/  @P3 STG.E.U16 desc[UR36][R6.64+0xd2], R77 ;  /* 0x0000d24d06003986 */ /* 0x000fe2000c101524 */
[----:B------:R-:W-:-:S02]  /*5e90*/  ISETP.GT.AND P3, PT, R4, 0x70, PT ;  /* 0x000000700400780c */ /* 0x000fc40003f64270 */
[----:B------:R-:W-:Y:S01]  /*5ea0*/  ISETP.GT.AND P0, PT, R4, 0x79, PT ;  /* 0x000000790400780c */ /* 0x000fe20003f04270 */
[----:B------:R-:W-:Y:S01]  /*5eb0*/  @P4 IMAD.MOV.U32 R4, RZ, RZ, R8 ;  /* 0x000000ffff044224 */ /* 0x000fe200078e0008 */
[----:B------:R-:W-:Y:S01]  /*5ec0*/  F2FP.F16.F32.PACK_AB R78, RZ, R78 ;  /* 0x0000004eff4e723e */ /* 0x000fe200000000ff */
[----:B------:R-:W-:Y:S01]  /*5ed0*/  @P4 IMAD.MOV.U32 R5, RZ, RZ, R9 ;  /* 0x000000ffff054224 */ /* 0x000fe200078e0009 */
[----:B------:R-:W-:Y:S02]  /*5ee0*/  F2FP.F16.F32.PACK_AB R79, RZ, R79 ;  /* 0x0000004fff4f723e */ /* 0x000fe400000000ff */
[----:B------:R-:W-:Y:S02]  /*5ef0*/  F2FP.F16.F32.PACK_AB R80, RZ, R80 ;  /* 0x00000050ff50723e */ /* 0x000fe400000000ff */
[----:B------:R0:W-:Y:S01]  /*5f00*/  @P4 STG.E.U16 desc[UR36][R4.64+0xd0], R78 ;  /* 0x0000d04e04004986 */ /* 0x0001e2000c101524 */
[----:B------:R-:W-:Y:S02]  /*5f10*/  ISETP.GT.AND P4, PT, R3, RZ, P2 ;  /* 0x000000ff0300720c */ /* 0x000fe40001784270 */
[----:B------:R-:W-:-:S02]  /*5f20*/  F2FP.F16.F32.PACK_AB R81, RZ, R81 ;  /* 0x00000051ff51723e */ /* 0x000fc400000000ff */
[----:B------:R-:W-:Y:S02]  /*5f30*/  ISETP.GT.AND P2, PT, R3, 0x8, P2 ;  /* 0x000000080300780c */ /* 0x000fe40001744270 */
[----:B------:R-:W-:Y:S02]  /*5f40*/  F2FP.F16.F32.PACK_AB R82, RZ, R82 ;  /* 0x00000052ff52723e */ /* 0x000fe400000000ff */
[----:B------:R-:W-:Y:S02]  /*5f50*/  F2FP.F16.F32.PACK_AB R83, RZ, R83 ;  /* 0x00000053ff53723e */ /* 0x000fe400000000ff */
[----:B------:R-:W-:Y:S01]  /*5f60*/  F2FP.F16.F32.PACK_AB R84, RZ, R84 ;  /* 0x00000054ff54723e */ /* 0x000fe200000000ff */
[----:B0-----:R-:W-:Y:S01]  /*5f70*/  @P5 IMAD.MOV.U32 R4, RZ, RZ, R8 ;  /* 0x000000ffff045224 */ /* 0x001fe200078e0008 */
[----:B------:R-:W-:Y:S01]  /*5f80*/  F2FP.F16.F32.PACK_AB R85, RZ, R85 ;  /* 0x00000055ff55723e */ /* 0x000fe200000000ff */
[----:B------:R-:W-:Y:S01]  /*5f90*/  @P5 IMAD.MOV.U32 R5, RZ, RZ, R9 ;  /* 0x000000ffff055224 */ /* 0x000fe200078e0009 */
[----:B------:R-:W-:-:S02]  /*5fa0*/  F2FP.F16.F32.PACK_AB R86, RZ, R86 ;  /* 0x00000056ff56723e */ /* 0x000fc400000000ff */
[----:B------:R-:W-:Y:S02]  /*5fb0*/  F2FP.F16.F32.PACK_AB R87, RZ, R87 ;  /* 0x00000057ff57723e */ /* 0x000fe400000000ff */
[----:B------:R0:W-:Y:S01]  /*5fc0*/  @P5 STG.E.U16 desc[UR36][R4.64+0xd2], R79 ;  /* 0x0000d24f04005986 */ /* 0x0001e2000c101524 */
[C---:B------:R-:W-:Y:S02]  /*5fd0*/  ISETP.GT.AND P5, PT, R3.reuse, RZ, P3 ;  /* 0x000000ff0300720c */ /* 0x040fe40001fa4270 */
[----:B------:R-:W-:-:S11]  /*5fe0*/  ISETP.GT.AND P3, PT, R3, 0x8, P3 ;  /* 0x000000080300780c */ /* 0x000fd60001f64270 */
[----:B0-----:R-:W-:Y:S02]  /*5ff0*/  @P5 IMAD.MOV.U32 R4, RZ, RZ, R6 ;  /* 0x000000ffff045224 */ /* 0x001fe400078e0006 */
[----:B------:R-:W-:-:S05]  /*6000*/  @P5 IMAD.MOV.U32 R5, RZ, RZ, R7 ;  /* 0x000000ffff055224 */ /* 0x000fca00078e0007 */
[----:B------:R0:W-:Y:S01]  /*6010*/  @P5 STG.E.U16 desc[UR36][R4.64+0xe0], R80 ;  /* 0x0000e05004005986 */ /* 0x0001e2000c101524 */
[C---:B------:R-:W-:Y:S02]  /*6020*/  ISETP.GT.AND P5, PT, R3.reuse, RZ, P0 ;  /* 0x000000ff0300720c */ /* 0x040fe400007a4270 */
[----:B------:R-:W-:Y:S01]  /*6030*/  ISETP.GT.AND P0, PT, R3, 0x8, P0 ;  /* 0x000000080300780c */ /* 0x000fe20000704270 */
[----:B0-----:R-:W-:Y:S02]  /*6040*/  @P4 IMAD.MOV.U32 R4, RZ, RZ, R6 ;  /* 0x000000ffff044224 */ /* 0x001fe400078e0006 */
[----:B------:R-:W-:-:S05]  /*6050*/  @P4 IMAD.MOV.U32 R5, RZ, RZ, R7 ;  /* 0x000000ffff054224 */ /* 0x000fca00078e0007 */
[----:B------:R0:W-:Y:S01]  /*6060*/  @P4 STG.E.U16 desc[UR36][R4.64+0xe2], R81 ;  /* 0x0000e25104004986 */ /* 0x0001e2000c101524 */
[C---:B------:R-:W-:Y:S02]  /*6070*/  ISETP.GT.AND P4, PT, R3.reuse, RZ, P1 ;  /* 0x000000ff0300720c */ /* 0x040fe40000f84270 */
[----:B------:R-:W-:Y:S01]  /*6080*/  ISETP.GT.AND P1, PT, R3, 0x8, P1 ;  /* 0x000000080300780c */ /* 0x000fe20000f24270 */
[----:B0-----:R-:W-:Y:S02]  /*6090*/  @P3 IMAD.MOV.U32 R4, RZ, RZ, R8 ;  /* 0x000000ffff043224 */ /* 0x001fe400078e0008 */
[----:B------:R-:W-:-:S05]  /*60a0*/  @P3 IMAD.MOV.U32 R5, RZ, RZ, R9 ;  /* 0x000000ffff053224 */ /* 0x000fca00078e0009 */
[----:B------:R0:W-:Y:S02]  /*60b0*/  @P3 STG.E.U16 desc[UR36][R4.64+0xe0], R82 ;  /* 0x0000e05204003986 */ /* 0x0001e4000c101524 */
[----:B0-----:R-:W-:Y:S02]  /*60c0*/  @P2 IMAD.MOV.U32 R4, RZ, RZ, R8 ;  /* 0x000000ffff042224 */ /* 0x001fe400078e0008 */
[----:B------:R-:W-:-:S05]  /*60d0*/  @P2 IMAD.MOV.U32 R5, RZ, RZ, R9 ;  /* 0x000000ffff052224 */ /* 0x000fca00078e0009 */
[----:B------:R0:W-:Y:S02]  /*60e0*/  @P2 STG.E.U16 desc[UR36][R4.64+0xe2], R83 ;  /* 0x0000e25304002986 */ /* 0x0001e4000c101524 */
[----:B0-----:R-:W-:Y:S02]  /*60f0*/  @P4 IMAD.MOV.U32 R4, RZ, RZ, R6 ;  /* 0x000000ffff044224 */ /* 0x001fe400078e0006 */
[----:B------:R-:W-:-:S05]  /*6100*/  @P4 IMAD.MOV.U32 R5, RZ, RZ, R7 ;  /* 0x000000ffff054224 */ /* 0x000fca00078e0007 */
[----:B------:R0:W-:Y:S04]  /*6110*/  @P4 STG.E.U16 desc[UR36][R4.64+0xf0], R84 ;  /* 0x0000f05404004986 */ /* 0x0001e8000c101524 */
[----:B------:R1:W-:Y:S01]  /*6120*/  @P5 STG.E.U16 desc[UR36][R6.64+0xf2], R85 ;  /* 0x0000f25506005986 */ /* 0x0003e2000c101524 */
[----:B0-----:R-:W-:Y:S02]  /*6130*/  @P1 IMAD.MOV.U32 R4, RZ, RZ, R8 ;  /* 0x000000ffff041224 */ /* 0x001fe400078e0008 */
[----:B------:R-:W-:-:S05]  /*6140*/  @P1 IMAD.MOV.U32 R5, RZ, RZ, R9 ;  /* 0x000000ffff051224 */ /* 0x000fca00078e0009 */
[----:B------:R1:W-:Y:S04]  /*6150*/  @P1 STG.E.U16 desc[UR36][R4.64+0xf0], R86 ;  /* 0x0000f05604001986 */ /* 0x0003e8000c101524 */
[----:B------:R1:W-:Y:S02]  /*6160*/  @P0 STG.E.U16 desc[UR36][R8.64+0xf2], R87 ;  /* 0x0000f25708000986 */ /* 0x0003e4000c101524 */
.L_x_158:
[----:B------:R-:W-:Y:S05]  /*6170*/  BSYNC B0 ;  /* 0x0000000000007941 */ /* 0x000fea0003800000 */
.L_x_32:
[----:B------:R-:W-:Y:S01]  /*6180*/  IADD3 R16, P0, R16, UR38, RZ ;  /* 0x0000002610107c10 */ /* 0x000fe2000ff1e0ff */
[----:B------:R-:W-:Y:S01]  /*6190*/  ULDC.64 UR4, c[0x0][0x650] ;  /* 0x0001940000047ab9 */ /* 0x000fe20000000a00 */
[----:B------:R-:W-:Y:S01]  /*61a0*/  PRMT R3, RZ, 0x7610, R3 ;  /* 0x00007610ff037816 */ /* 0x000fe20000000003 */
[----:B------:R-:W-:Y:S01]  /*61b0*/  IMAD.MOV.U32 R100, RZ, RZ, -0x1 ;  /* 0xffffffffff647424 */ /* 0x000fe200078e00ff */
[----:B------:R-:W-:Y:S01]  /*61c0*/  IADD3.X R17, R17, UR41, RZ, P0, !PT ;  /* 0x0000002911117c10 */ /* 0x000fe200087fe4ff */
[----:B------:R-:W-:Y:S01]  /*61d0*/  IMAD.MOV.U32 R101, RZ, RZ, -0x1 ;  /* 0xffffffffff657424 */ /* 0x000fe200078e00ff */
[----:B------:R-:W-:-:S04]  /*61e0*/  ISETP.GE.U32.AND P0, PT, R16, UR4, PT ;  /* 0x0000000410007c0c */ /* 0x000fc8000bf06070 */
[----:B------:R-:W-:-:S13]  /*61f0*/  ISETP.GE.U32.AND.EX P0, PT, R17, UR5, PT, P0 ;  /* 0x0000000511007c0c */ /* 0x000fda000bf06100 */
[----:B------:R-:W-:Y:S05]  /*6200*/  @P0 BRA `(.L_x_159) ;  /* 0x00000004004c0947 */ /* 0x000fea0003800000 */
[----:B------:R-:W0:Y:S01]  /*6210*/  LDC.64 R10, c[0x0][0x628] ;  /* 0x00018a00ff0a7b82 */ /* 0x000e220000000a00 */
[----:B---3--:R-:W3:Y:S01]  /*6220*/  S2R R12, SR_CTAID.X ;  /* 0x00000000000c7919 */ /* 0x008ee20000002500 */
[----:B-12-4-:R-:W-:Y:S02]  /*6230*/  IMAD.MOV.U32 R8, RZ, RZ, R16 ;  /* 0x000000ffff087224 */ /* 0x016fe400078e0010 */
[----:B------:R-:W-:Y:S01]  /*6240*/  IMAD.MOV.U32 R9, RZ, RZ, R17 ;  /* 0x000000ffff097224 */ /* 0x000fe200078e0011 */
[----:B------:R-:W1:Y:S03]  /*6250*/  S2R R20, SR_CTAID.Y ;  /* 0x0000000000147919 */ /* 0x000e660000002600 */
[----:B------:R-:W2:Y:S08]  /*6260*/  LDC R0, c[0x0][0x630] ;  /* 0x00018c00ff007b82 */ /* 0x000eb00000000800 */
[----:B------:R-:W4:Y:S01]  /*6270*/  LDC.64 R14, c[0x0][0x620] ;  /* 0x00018800ff0e7b82 */ /* 0x000f220000000a00 */
[----:B0-----:R-:W-:-:S04]  /*6280*/  ISETP.NE.U32.AND P0, PT, R10, RZ, PT ;  /* 0x000000ff0a00720c */ /* 0x001fc80003f05070 */
[----:B------:R-:W-:-:S13]  /*6290*/  ISETP.NE.AND.EX P0, PT, R11, RZ, PT, P0 ;  /* 0x000000ff0b00720c */ /* 0x000fda0003f05300 */
[----:B-1234-:R-:W-:Y:S05]  /*62a0*/  @!P0 BRA `(.L_x_160) ;  /* 0x0000000000288947 */ /* 0x01efea0003800000 */
        /* <DEDUP_REMOVED lines=10> */
.L_x_160:
[-CC-:B------:R-:W-:Y:S01]  /*6350*/  SHF.R.U64 R101, R8, R0.reuse, R9.reuse ;  /* 0x0000000008657219 */ /* 0x180fe20000001209 */
[----:B------:R-:W0:Y:S01]  /*6360*/  LDC.64 R26, c[0x0][0x640] ;  /* 0x00019000ff1a7b82 */ /* 0x000e220000000a00 */
[----:B------:R-:W-:Y:S01]  /*6370*/  SHF.R.U32.HI R0, RZ, R0, R9 ;  /* 0x00000000ff007219 */ /* 0x000fe20000011609 */
[----:B------:R-:W-:Y:S01]  /*6380*/  ULDC UR4, c[0x0][0x150] ;  /* 0x0000540000047ab9 */ /* 0x000fe20000000800 */
[----:B------:R-:W-:Y:S02]  /*6390*/  IADD3 R3, P0, RZ, -R101, RZ ;  /* 0x80000065ff037210 */ /* 0x000fe40007f1e0ff */
[----:B------:R-:W-:-:S03]  /*63a0*/  I2FP.F32.U32 R7, R12 ;  /* 0x0000000c00077245 */ /* 0x000fc60000201000 */
[----:B------:R-:W1:Y:S01]  /*63b0*/  LDC R6, c[0x0][0x618] ;  /* 0x00018600ff067b82 */ /* 0x000e620000000800 */
[----:B------:R-:W-:Y:S02]  /*63c0*/  IMAD.X R5, RZ, RZ, ~R0, P0 ;  /* 0x000000ffff057224 */ /* 0x000fe400000e0e00 */
[----:B------:R-:W-:Y:S01]  /*63d0*/  FMUL R7, R7, UR4 ;  /* 0x0000000407077c20 */ /* 0x000fe20008400000 */
[----:B------:R-:W-:Y:S01]  /*63e0*/  ULDC UR4, c[0x0][0x154] ;  /* 0x0000550000047ab9 */ /* 0x000fe20000000800 */
[-C--:B------:R-:W-:Y:S02]  /*63f0*/  IMAD R0, R5, R14.reuse, RZ ;  /* 0x0000000e05007224 */ /* 0x080fe400078e02ff */
[C---:B------:R-:W-:Y:S01]  /*6400*/  IMAD.WIDE.U32 R4, R3.reuse, R14, R16 ;  /* 0x0000000e03047225 */ /* 0x040fe200078e0010 */
[----:B------:R-:W2:Y:S01]  /*6410*/  LDC R8, c[0x0][0x608] ;  /* 0x00018200ff087b82 */ /* 0x000ea20000000800 */
[----:B------:R-:W3:Y:S02]  /*6420*/  F2I.U32.TRUNC.NTZ R7, R7 ;  /* 0x0000000700077305 */ /* 0x000ee4000020f000 */
[----:B------:R-:W-:Y:S01]  /*6430*/  IMAD R3, R3, R15, R0 ;  /* 0x0000000f03037224 */ /* 0x000fe200078e0200 */
[----:B------:R-:W-:-:S03]  /*6440*/  I2FP.F32.U32 R0, R20 ;  /* 0x0000001400007245 */ /* 0x000fc60000201000 */
[----:B------:R-:W-:Y:S01]  /*6450*/  IMAD.IADD R3, R5, 0x1, R3 ;  /* 0x0000000105037824 */ /* 0x000fe200078e0203 */
[----:B------:R-:W4:Y:S01]  /*6460*/  LDC R11, c[0x0][0x658] ;  /* 0x00019600ff0b7b82 */ /* 0x000f220000000800 */
[----:B0-----:R-:W-:-:S04]  /*6470*/  ISETP.NE.U32.AND P0, PT, R26, RZ, PT ;  /* 0x000000ff1a00720c */ /* 0x001fc80003f05070 */
[----:B------:R-:W-:-:S03]  /*6480*/  ISETP.NE.AND.EX P0, PT, R27, RZ, PT, P0 ;  /* 0x000000ff1b00720c */ /* 0x000fc60003f05300 */
[----:B------:R-:W0:Y:S01]  /*6490*/  LDC R9, c[0x0][0x144] ;  /* 0x00005100ff097b82 */ /* 0x000e220000000800 */
[-C--:B-1----:R-:W-:Y:S01]  /*64a0*/  SHF.R.U64 R10, R4, R6.reuse, R3 ;  /* 0x00000006040a7219 */ /* 0x082fe20000001203 */
[----:B---3--:R-:W-:Y:S01]  /*64b0*/  IMAD.MOV R7, RZ, RZ, -R7 ;  /* 0x000000ffff077224 */ /* 0x008fe200078e0a07 */
[----:B------:R-:W-:Y:S01]  /*64c0*/  SHF.R.U32.HI R3, RZ, R6, R3 ;  /* 0x00000006ff037219 */ /* 0x000fe20000011603 */
[----:B------:R-:W-:-:S04]  /*64d0*/  FMUL R6, R0, UR4 ;  /* 0x0000000400067c20 */ /* 0x000fc80008400000 */
[----:B------:R-:W1:Y:S01]  /*64e0*/  LDC R21, c[0x0][0x148] ;  /* 0x00005200ff157b82 */ /* 0x000e620000000800 */
[----:B------:R3:W0:Y:S01]  /*64f0*/  F2I.U32.TRUNC.NTZ R14, R6 ;  /* 0x00000006000e7305 */ /* 0x000622000020f000 */
[-CC-:B--2---:R-:W-:Y:S02]  /*6500*/  SHF.R.U64 R13, R10, R8.reuse, R3.reuse ;  /* 0x000000080a0d7219 */ /* 0x184fe40000001203 */
[----:B------:R-:W-:-:S04]  /*6510*/  SHF.R.U32.HI R0, RZ, R8, R3 ;  /* 0x00000008ff007219 */ /* 0x000fc80000011603 */
[----:B-----5:R-:W2:Y:S01]  /*6520*/  LDC R24, c[0x0][0x648] ;  /* 0x00019200ff187b82 */ /* 0x020ea20000000800 */
[-CC-:B----4-:R-:W-:Y:S02]  /*6530*/  SHF.R.U64 R15, R13, R11.reuse, R0.reuse ;  /* 0x0000000b0d0f7219 */ /* 0x190fe40000001200 */
[----:B------:R-:W-:-:S03]  /*6540*/  SHF.R.U32.HI R5, RZ, R11, R0 ;  /* 0x0000000bff057219 */ /* 0x000fc60000011600 */
[----:B------:R-:W-:Y:S02]  /*6550*/  IMAD.MOV.U32 R4, RZ, RZ, R15 ;  /* 0x000000ffff047224 */ /* 0x000fe400078e000f */
[----:B------:R-:W4:Y:S01]  /*6560*/  LDC R28, c[0x0][0x638] ;  /* 0x00018e00ff1c7b82 */ /* 0x000f220000000800 */
[----:B0-----:R-:W-:-:S07]  /*6570*/  IMAD R25, R9, R7, R12 ;  /* 0x0000000709197224 */ /* 0x001fce00078e020c */
[----:B------:R-:W0:Y:S08]  /*6580*/  LDC R29, c[0x0][0x610] ;  /* 0x00018400ff1d7b82 */ /* 0x000e300000000800 */
[----:B------:R-:W0:Y:S01]  /*6590*/  LDC R30, c[0x0][0x600] ;  /* 0x00018000ff1e7b82 */ /* 0x000e220000000800 */
[----:B-123--:R-:W-:Y:S05]  /*65a0*/  @!P0 BRA `(.L_x_161) ;  /* 0x0000000000288947 */ /* 0x00efea0003800000 */
[----:B------:R-:W1:Y:S02]  /*65b0*/  LDC R0, c[0x0][0x64c] ;  /* 0x00019300ff007b82 */ /* 0x000e640000000800 */
[----:B-1----:R-:W-:-:S05]  /*65c0*/  IADD3 R3, P0, R15, R0, RZ ;  /* 0x000000000f037210 */ /* 0x002fca0007f1e0ff */
        /* <DEDUP_REMOVED lines=8> */
.L_x_161:
[----:B------:R-:W-:Y:S01]  /*6650*/  ISETP.NE.AND P0, PT, R2, 0x1, PT ;  /* 0x000000010200780c */ /* 0x000fe20003f05270 */
[----:B------:R-:W-:Y:S01]  /*6660*/  IMAD.MOV R14, RZ, RZ, -R14 ;  /* 0x000000ffff0e7224 */ /* 0x000fe200078e0a0e */
[----:B------:R-:W-:Y:S02]  /*6670*/  SHF.R.U64 R3, R4, R24, R5 ;  /* 0x0000001804037219 */ /* 0x000fe40000001205 */
[----:B------:R-:W-:Y:S02]  /*6680*/  LOP3.LUT R0, R13, R98, RZ, 0xc0, !PT ;  /* 0x000000620d007212 */ /* 0x000fe400078ec0ff */
[----:B------:R-:W-:Y:S01]  /*6690*/  LOP3.LUT R10, R10, R97, RZ, 0xc0, !PT ;  /* 0x000000610a0a7212 */ /* 0x000fe200078ec0ff */
[----:B------:R-:W-:Y:S02]  /*66a0*/  IMAD.MOV R4, RZ, RZ, -R3 ;  /* 0x000000ffff047224 */ /* 0x000fe400078e0a03 */
[----:B------:R-:W-:Y:S02]  /*66b0*/  IMAD R0, R93, R3, R0 ;  /* 0x000000035d007224 */ /* 0x000fe400078e0200 */
[----:B----4-:R-:W-:-:S02]  /*66c0*/  IMAD R3, R4, R28, R15 ;  /* 0x0000001c04037224 */ /* 0x010fc400078e020f */
[----:B------:R-:W-:Y:S02]  /*66d0*/  @P0 IMAD R25, R21, R14, R20 ;  /* 0x0000000e15190224 */ /* 0x000fe400078e0214 */
[----:B0-----:R-:W-:Y:S02]  /*66e0*/  IMAD R5, R3, R30, R10 ;  /* 0x0000001e03057224 */ /* 0x001fe400078e020a */
[----:B------:R-:W-:Y:S02]  /*66f0*/  IMAD R0, R0, R29, R25 ;  /* 0x0000001d00007224 */ /* 0x000fe400078e0219 */
[----:B------:R-:W-:-:S03]  /*6700*/  IMAD.MOV.U32 R4, RZ, RZ, 0x1 ;  /* 0x00000001ff047424 */ /* 0x000fc600078e00ff */
[----:B------:R-:W-:Y:S02]  /*6710*/  SEL R100, R5, R0, !P0 ;  /* 0x0000000005647207 */ /* 0x000fe40004000000 */
[----:B------:R-:W-:Y:S02]  /*6720*/  PRMT R3, R4, 0x7610, R3 ;  /* 0x0000761004037816 */ /* 0x000fe40000000003 */
[----:B------:R-:W-:-:S07]  /*6730*/  SEL R0, R0, R5, !P0 ;  /* 0x0000000500007207 */ /* 0x000fce0004000000 */
.L_x_159:
[----:B------:R-:W-:Y:S01]  /*6740*/  UIADD3 UR42, UR43, UR42, URZ ;  /* 0x0000002a2b2a7290 */ /* 0x000fe2000fffe03f */
[----:B------:R-:W-:Y:S01]  /*6750*/  LOP3.LUT P0, RZ, R3, 0xff, RZ, 0xc0, !PT ;  /* 0x000000ff03ff7812 */ /* 0x000fe2000780c0ff */
[----:B------:R-:W-:Y:S02]  /*6760*/  IMAD.MOV.U32 R103, RZ, RZ, R0 ;  /* 0x000000ffff677224 */ /* 0x000fe400078e0000 */
[----:B------:R-:W-:Y:S02]  /*6770*/  USHF.R.U32.HI UR4, URZ, 0x2, UR42 ;  /* 0x000000023f047899 */ /* 0x000fe4000801162a */
[----:B------:R-:W-:Y:S02]  /*6780*/  UISETP.GT.U32.AND UP1, UPT, UR42, 0x3, UPT ;  /* 0x000000032a00788c */ /* 0x000fe4000bf24070 */
[----:B------:R-:W-:Y:S02]  /*6790*/  ULOP3.LUT UR4, UR4, 0x1, URZ, 0xc0, !UPT ;  /* 0x0000000104047892 */ /* 0x000fe4000f8ec03f */
[----:B------:R-:W-:-:S02]  /*67a0*/  UISETP.LT.U32.AND UP1, UPT, UR43, 0x4, UP1 ;  /* 0x000000042b00788c */ /* 0x000fc40008f21070 */
[----:B------:R-:W-:Y:S02]  /*67b0*/  UISETP.NE.U32.AND UP0, UPT, UR4, 0x1, UPT ;  /* 0x000000010400788c */ /* 0x000fe4000bf05070 */
[----:B------:R-:W-:Y:S02]  /*67c0*/  USEL UR5, URZ, 0x1, !UP1 ;  /* 0x000000013f057887 */ /* 0x000fe4000c800000 */
[----:B------:R-:W-:Y:S02]  /*67d0*/  UISETP.GT.U32.AND UP0, UPT, UR43, 0x3, !UP0 ;  /* 0x000000032b00788c */ /* 0x000fe4000c704070 */
[----:B------:R-:W-:Y:S02]  /*67e0*/  ULOP3.LUT UR42, UR42, 0x3, URZ, 0xc0, !UPT ;  /* 0x000000032a2a7892 */ /* 0x000fe4000f8ec03f */
[----:B------:R-:W-:-:S04]  /*67f0*/  USEL UR4, URZ, 0x1, !UP0 ;  /* 0x000000013f047887 */ /* 0x000fc8000c000000 */
[----:B------:R-:W-:Y:S01]  /*6800*/  ULOP3.LUT UR40, UR4, UR40, UR5, 0x96, !UPT ;  /* 0x0000002804287292 */ /* 0x000fe2000f8e9605 */
[----:B------:R-:W-:Y:S11]  /*6810*/  @P0 BRA `(.L_x_162) ;  /* 0xffffffac00200947 */ /* 0x000ff6000383ffff */
[----:B------:R-:W-:Y:S05]  /*6820*/  EXIT ;  /* 0x000000000000794d */ /* 0x000fea0003800000 */
.L_x_7:
        /* <DEDUP_REMOVED lines=26> */
.L_x_164:
[----:B------:R-:W0:Y:S01]  /*69d0*/  LDC.64 R28, c[0x0][0x640] ;  /* 0x00019000ff1c7b82 */ /* 0x000e220000000a00 */
[-CC-:B------:R-:W-:Y:S01]  /*69e0*/  SHF.R.U64 R22, R14, R6.reuse, R15.reuse ;  /* 0x000000060e167219 */ /* 0x180fe2000000120f */
[----:B------:R-:W-:Y:S01]  /*69f0*/  IMAD.MOV.U32 R30, RZ, RZ, 0x1 ;  /* 0x00000001ff1e7424 */ /* 0x000fe200078e00ff */
[----:B------:R-:W-:Y:S02]  /*6a00*/  SHF.R.U32.HI R6, RZ, R6, R15 ;  /* 0x00000006ff067219 */ /* 0x000fe4000001160f */
[----:B------:R-:W-:-:S03]  /*6a10*/  IADD3 R13, P0, RZ, -R22, RZ ;  /* 0x80000016ff0d7210 */ /* 0x000fc60007f1e0ff */
[----:B------:R-:W1:Y:S02]  /*6a20*/  LDC R12, c[0x0][0x618] ;  /* 0x00018600ff0c7b82 */ /* 0x000e640000000800 */
[----:B------:R-:W-:-:S04]  /*6a30*/  IMAD.X R11, RZ, RZ, ~R6, P0 ;  /* 0x000000ffff0b7224 */ /* 0x000fc800000e0e06 */
[-C--:B------:R-:W-:Y:S02]  /*6a40*/  IMAD R6, R11, R24.reuse, RZ ;  /* 0x000000180b067224 */ /* 0x080fe400078e02ff */
[----:B------:R-:W2:Y:S01]  /*6a50*/  LDC R14, c[0x0][0x608] ;  /* 0x00018200ff0e7b82 */ /* 0x000ea20000000800 */
[----:B------:R-:W-:-:S04]  /*6a60*/  IMAD.WIDE.U32 R10, R13, R24, R16 ;  /* 0x000000180d0a7225 */ /* 0x000fc800078e0010 */
[----:B------:R-:W-:-:S03]  /*6a70*/  IMAD R13, R13, R25, R6 ;  /* 0x000000190d0d7224 */ /* 0x000fc600078e0206 */
[----:B------:R-:W3:Y:S01]  /*6a80*/  LDC R27, c[0x0][0x658] ;  /* 0x00019600ff1b7b82 */ /* 0x000ee20000000800 */
[----:B------:R-:W-:Y:S01]  /*6a90*/  IMAD.IADD R11, R11, 0x1, R13 ;  /* 0x000000010b0b7824 */ /* 0x000fe200078e020d */
[----:B0-----:R-:W-:-:S04]  /*6aa0*/  ISETP.NE.U32.AND P0, PT, R28, RZ, PT ;  /* 0x000000ff1c00720c */ /* 0x001fc80003f05070 */
[----:B------:R-:W-:Y:S02]  /*6ab0*/  ISETP.NE.AND.EX P0, PT, R29, RZ, PT, P0 ;  /* 0x000000ff1d00720c */ /* 0x000fe40003f05300 */
[----:B------:R-:W0:Y:S01]  /*6ac0*/  LDC R20, c[0x0][0x600] ;  /* 0x00018000ff147b82 */ /* 0x000e220000000800 */
[-CC-:B-1----:R-:W-:Y:S01]  /*6ad0*/  SHF.R.U64 R8, R10, R12.reuse, R11.reuse ;  /* 0x0000000c0a087219 */ /* 0x182fe2000000120b */
[----:B------:R-:W-:Y:S01]  /*6ae0*/  IMAD.MOV.U32 R10, RZ, RZ, -0x1 ;  /* 0xffffffffff0a7424 */ /* 0x000fe200078e00ff */
[----:B------:R-:W-:-:S05]  /*6af0*/  SHF.R.U32.HI R11, RZ, R12, R11 ;  /* 0x0000000cff0b7219 */ /* 0x000fca000001160b */
[----:B------:R-:W1:Y:S01]  /*6b00*/  LDC R24, c[0x0][0x648] ;  /* 0x00019200ff187b82 */ /* 0x000e620000000800 */
[-CC-:B--2---:R-:W-:Y:S02]  /*6b10*/  SHF.R.U64 R21, R8, R14.reuse, R11.reuse ;  /* 0x0000000e08157219 */ /* 0x184fe4000000120b */
[----:B------:R-:W-:-:S05]  /*6b20*/  SHF.R.U32.HI R6, RZ, R14, R11 ;  /* 0x0000000eff067219 */ /* 0x000fca000001160b */
[----:B------:R-:W2:Y:S01]  /*6b30*/  LDC R26, c[0x0][0x638] ;  /* 0x00018e00ff1a7b82 */ /* 0x000ea20000000800 */
[-C--:B---3--:R-:W-:Y:S02]  /*6b40*/  SHF.L.U32 R10, R10, R27.reuse, RZ ;  /* 0x0000001b0a0a7219 */ /* 0x088fe400000006ff */
[-CC-:B------:R-:W-:Y:S02]  /*6b50*/  SHF.R.U64 R25, R21, R27.reuse, R6.reuse ;  /* 0x0000001b15197219 */ /* 0x180fe40000001206 */
[----:B------:R-:W-:Y:S02]  /*6b60*/  LOP3.LUT R32, RZ, R10, RZ, 0x33, !PT ;  /* 0x0000000aff207212 */ /* 0x000fe400078e33ff */
[----:B------:R-:W-:Y:S01]  /*6b70*/  SHF.R.U32.HI R11, RZ, R27, R6 ;  /* 0x0000001bff0b7219 */ /* 0x000fe20000011606 */
[----:B------:R-:W3:Y:S01]  /*6b80*/  LDC R31, c[0x0][0x610] ;  /* 0x00018400ff1f7b82 */ /* 0x000ee20000000800 */
[----:B------:R-:W-:Y:S01]  /*6b90*/  IMAD.MOV.U32 R10, RZ, RZ, R25 ;  /* 0x000000ffff0a7224 */ /* 0x000fe200078e0019 */
[----:B------:R-:W-:Y:S06]  /*6ba0*/  @!P0 BRA `(.L_x_165) ;  /* 0x0000000000288947 */ /* 0x000fec0003800000 */
        /* <DEDUP_REMOVED lines=10> */
.L_x_165:
[----:B------:R-:W-:Y:S02]  /*6c50*/  ISETP.NE.AND P0, PT, R2, 0x1, PT ;  /* 0x000000010200780c */ /* 0x000fe40003f05270 */
[----:B-1----:R-:W-:Y:S01]  /*6c60*/  SHF.R.U64 R6, R10, R24, R11 ;  /* 0x000000180a067219 */ /* 0x002fe2000000120b */
[----:B0-----:R-:W-:Y:S01]  /*6c70*/  VIADD R11, R20, 0xffffffff ;  /* 0xffffffff140b7836 */ /* 0x001fe20000000000 */
[----:B------:R-:W-:Y:S02]  /*6c80*/  SHF.L.U32 R30, R30, R27, RZ ;  /* 0x0000001b1e1e7219 */ /* 0x000fe400000006ff */
[----:B------:R-:W-:Y:S01]  /*6c90*/  LOP3.LUT R5, R21, R32, RZ, 0xc0, !PT ;  /* 0x0000002015057212 */ /* 0x000fe200078ec0ff */
[----:B------:R-:W-:-:S04]  /*6ca0*/  IMAD.MOV R10, RZ, RZ, -R6 ;  /* 0x000000ffff0a7224 */ /* 0x000fc800078e0a06 */
[----:B------:R-:W-:Y:S01]  /*6cb0*/  IMAD R6, R30, R6, R5 ;  /* 0x000000061e067224 */ /* 0x000fe200078e0205 */
[----:B------:R-:W-:Y:S01]  /*6cc0*/  LOP3.LUT R5, R8, R11, RZ, 0xc0, !PT ;  /* 0x0000000b08057212 */ /* 0x000fe200078ec0ff */
[----:B------:R-:W-:Y:S02]  /*6cd0*/  @P0 IMAD R7, R9, R23, R4 ;  /* 0x0000001709070224 */ /* 0x000fe400078e0204 */
[----:B--2---:R-:W-:Y:S02]  /*6ce0*/  IMAD R4, R10, R26, R25 ;  /* 0x0000001a0a047224 */ /* 0x004fe400078e0219 */
[----:B---3--:R-:W-:Y:S02]  /*6cf0*/  IMAD R7, R6, R31, R7 ;  /* 0x0000001f06077224 */ /* 0x008fe400078e0207 */
[----:B------:R-:W-:Y:S02]  /*6d00*/  IMAD R4, R4, R20, R5 ;  /* 0x0000001404047224 */ /* 0x000fe400078e0205 */
[----:B------:R-:W-:-:S02]  /*6d10*/  IMAD.MOV.U32 R8, RZ, RZ, 0x1 ;  /* 0x00000001ff087424 */ /* 0x000fc400078e00ff */
[----:B------:R-:W-:Y:S01]  /*6d20*/  IMAD.MOV.U32 R6, RZ, RZ, R22 ;  /* 0x000000ffff067224 */ /* 0x000fe200078e0016 */
[----:B------:R-:W-:Y:S02]  /*6d30*/  SEL R20, R4, R7, !P0 ;  /* 0x0000000704147207 */ /* 0x000fe40004000000 */
[----:B------:R-:W-:-:S07]  /*6d40*/  SEL R21, R7, R4, !P0 ;  /* 0x0000000407157207 */ /* 0x000fce0004000000 */
.L_x_163:
[----:B------:R-:W-:-:S08]  /*6d50*/  NOP ;  /* 0x0000000000007918 */ /* 0x000fd00000000000 */
[----:B------:R-:W0:-:S00]  /*6d60*/  USETMAXREG.DEALLOC.CTAPOOL 0x28 ;  /* 0x00000028000079c8 */ /* 0x000e0000080e0500 */
[----:B0-----:R-:W-:-:S13]  /*6d70*/  ISETP.NE.AND P0, PT, R3, RZ, PT ;  /* 0x000000ff0300720c */ /* 0x001fda0003f05270 */
[----:B------:R-:W-:Y:S05]  /*6d80*/  @P0 EXIT ;  /* 0x000000000000094d */ /* 0x000fea0003800000 */
[----:B------:R-:W-:Y:S01]  /*6d90*/  LOP3.LUT P0, RZ, R8, 0xff, RZ, 0xc0, !PT ;  /* 0x000000ff08ff7812 */ /* 0x000fe2000780c0ff */
[----:B------:R-:W-:Y:S02]  /*6da0*/  IMAD.MOV.U32 R3, RZ, RZ, 0x1 ;  /* 0x00000001ff037424 */ /* 0x000fe400078e00ff */
[----:B------:R-:W-:-:S10]  /*6db0*/  IMAD.MOV.U32 R8, RZ, RZ, RZ ;  /* 0x000000ffff087224 */ /* 0x000fd400078e00ff */
[----:B------:R-:W-:Y:S05]  /*6dc0*/  @!P0 BRA `(.L_x_166) ;  /* 0x0000000c00708947 */ /* 0x000fea0003800000 */
[----:B------:R-:W0:Y:S01]  /*6dd0*/  LDC R3, c[0x0][0x28c] ;  /* 0x0000a300ff037b82 */ /* 0x000e220000000800 */
[----:B------:R-:W1:Y:S01]  /*6de0*/  S2R R12, SR_CgaCtaId ;  /* 0x00000000000c7919 */ /* 0x000e620000008800 */
[----:B------:R-:W-:Y:S01]  /*6df0*/  ULDC UR5, c[0x0][0x658] ;  /* 0x0001960000057ab9 */ /* 0x000fe20000000800 */
[----:B------:R-:W-:Y:S01]  /*6e00*/  UMOV UR6, 0xffffffff ;  /* 0xffffffff00067882 */ /* 0x000fe20000000000 */
[----:B------:R-:W-:Y:S01]  /*6e10*/  BSSY B0, `(.L_x_166) ;  /* 0x00000d7000007945 */ /* 0x000fe20003800000 */
[----:B------:R-:W-:Y:S01]  /*6e20*/  USHF.L.U32 UR6, UR6, UR5, URZ ;  /* 0x0000000506067299 */ /* 0x000fe2000800063f */
[----:B------:R-:W-:Y:S01]  /*6e30*/  IMAD.MOV.U32 R10, RZ, RZ, 0x1 ;  /* 0x00000001ff0a7424 */ /* 0x000fe200078e00ff */
[----:B------:R-:W-:Y:S01]  /*6e40*/  LOP3.LUT R19, R18, 0x2, RZ, 0xfc, !PT ;  /* 0x0000000212137812 */ /* 0x000fe200078efcff */
[----:B------:R-:W-:Y:S01]  /*6e50*/  IMAD.MOV.U32 R8, RZ, RZ, RZ ;  /* 0x000000ffff087224 */ /* 0x000fe200078e00ff */
[----:B------:R-:W-:Y:S01]  /*6e60*/  ULDC UR4, c[0x0][0x600] ;  /* 0x0001800000047ab9 */ /* 0x000fe20000000800 */
[----:B------:R-:W-:Y:S01]  /*6e70*/  UMOV UR7, 0x1 ;  /* 0x0000000100077882 */ /* 0x000fe20000000000 */
[----:B------:R-:W-:-:S02]  /*6e80*/  UIADD3 UR4, UR4, -0x1, URZ ;  /* 0xffffffff04047890 */ /* 0x000fc4000fffe03f */
[----:B------:R-:W-:Y:S02]  /*6e90*/  USHF.L.U32 UR5, UR7, UR5, URZ ;  /* 0x0000000507057299 */ /* 0x000fe4000800063f */
[----:B------:R-:W-:Y:S01]  /*6ea0*/  ULOP3.LUT UR6, URZ, UR6, URZ, 0x33, !UPT ;  /* 0x000000063f067292 */ /* 0x000fe2000f8e333f */
[----:B------:R-:W-:Y:S01]  /*6eb0*/  ULDC.64 UR42, c[0x0][0x198] ;  /* 0x00006600002a7ab9 */ /* 0x000fe20000000a00 */
[----:B0-----:R-:W-:-:S05]  /*6ec0*/  VIADD R3, R3, 0x3f ;  /* 0x0000003f03037836 */ /* 0x001fca0000000000 */
[----:B------:R-:W-:-:S04]  /*6ed0*/  SHF.R.S32.HI R4, RZ, 0x1f, R3 ;  /* 0x0000001fff047819 */ /* 0x000fc80000011403 */
[----:B------:R-:W-:Y:S01]  /*6ee0*/  LEA.HI R4, R4, R3, RZ, 0x6 ;  /* 0x0000000304047211 */ /* 0x000fe200078f30ff */
[C---:B-1----:R-:W-:Y:S02]  /*6ef0*/  IMAD.SHL.U32 R11, R12.reuse, 0x10, RZ ;  /* 0x000000100c0b7824 */ /* 0x042fe400078e00ff */
[----:B------:R-:W-:Y:S01]  /*6f00*/  IMAD.SHL.U32 R12, R12, 0x400, RZ ;  /* 0x000004000c0c7824 */ /* 0x000fe200078e00ff */
[----:B------:R-:W-:Y:S01]  /*6f10*/  SHF.R.S32.HI R9, RZ, 0x6, R4 ;  /* 0x00000006ff097819 */ /* 0x000fe20000011404 */
[----:B------:R-:W-:Y:S01]  /*6f20*/  IMAD.MOV.U32 R3, RZ, RZ, 0x1 ;  /* 0x00000001ff037424 */ /* 0x000fe200078e00ff */
[----:B------:R-:W-:Y:S02]  /*6f30*/  LOP3.LUT R11, R11, 0x30, RZ, 0xc0, !PT ;  /* 0x000000300b0b7812 */ /* 0x000fe400078ec0ff */
[----:B------:R-:W-:Y:S01]  /*6f40*/  LOP3.LUT R12, R12, 0xc00, RZ, 0xc0, !PT ;  /* 0x00000c000c0c7812 */ /* 0x000fe200078ec0ff */
[----:B------:R-:W-:-:S07]  /*6f50*/  VIADD R13, R9, 0x1 ;  /* 0x00000001090d7836 */ /* 0x000fce0000000000 */
.L_x_177:
[----:B------:R-:W-:-:S03]  /*6f60*/  UMOV UR7, 0xffffffff ;  /* 0xffffffff00077882 */ /* 0x000fc60000000000 */
[----:B------:R-:W-:Y:S05]  /*6f70*/  BRA.DIV UR7, `(.L_x_167) ;  /* 0x0000000e07ec7947 */ /* 0x000fea000b800000 */
[----:B------:R-:W-:-:S13]  /*6f80*/  ELECT P6, URZ, PT ;  /* 0x00000000003f782f */ /* 0x000fda00038c0000 */
.L_x_188:
[----:B------:R-:W-:Y:S04]  /*6f90*/  BSSY B1, `(.L_x_168) ;  /* 0x000004a000017945 */ /* 0x000fe80003800000 */
[----:B------:R-:W-:Y:S05]  /*6fa0*/  @!P6 BRA `(.L_x_169) ;  /* 0x000000040020e947 */ /* 0x000fea0003800000 */
[----:B------:R-:W0:Y:S02]  /*6fb0*/  LDC R4, c[0x0][0x28c] ;  /* 0x0000a300ff047b82 */ /* 0x000e240000000800 */
[----:B0-----:R-:W-:-:S13]  /*6fc0*/  ISETP.GE.AND P0, PT, R4, 0x1, PT ;  /* 0x000000010400780c */ /* 0x001fda0003f06270 */
[----:B------:R-:W-:Y:S05]  /*6fd0*/  @!P0 BRA `(.L_x_169) ;  /* 0x0000000400148947 */ /* 0x000fea0003800000 */
[----:B------:R-:W-:Y:S02]  /*6fe0*/  IMAD.SHL.U32 R21, R21, 0x80, RZ ;  /* 0x0000008015157824 */ /* 0x000fe400078e00ff */
[----:B------:R-:W-:Y:S02]  /*6ff0*/  IMAD.SHL.U32 R22, R20, 0x80, RZ ;  /* 0x0000008014167824 */ /* 0x000fe400078e00ff */
[----:B------:R-:W-:Y:S02]  /*7000*/  IMAD.MOV.U32 R25, RZ, RZ, RZ ;  /* 0x000000ffff197224 */ /* 0x000fe400078e00ff */
[----:B------:R-:W-:Y:S02]  /*7010*/  IMAD.MOV.U32 R4, RZ, RZ, R11 ;  /* 0x000000ffff047224 */ /* 0x000fe400078e000b */
[----:B------:R-:W-:Y:S02]  /*7020*/  IMAD.MOV.U32 R5, RZ, RZ, R13 ;  /* 0x000000ffff057224 */ /* 0x000fe400078e000d */
[----:B------:R-:W-:-:S02]  /*7030*/  IMAD.MOV.U32 R7, RZ, RZ, R3 ;  /* 0x000000ffff077224 */ /* 0x000fc400078e0003 */
[----:B------:R-:W-:Y:S02]  /*7040*/  IMAD.MOV.U32 R15, RZ, RZ, R8 ;  /* 0x000000ffff0f7224 */ /* 0x000fe400078e0008 */
[----:B------:R-:W-:Y:S02]  /*7050*/  VIADD R26, R21, 0x40 ;  /* 0x00000040151a7836 */ /* 0x000fe40000000000 */
[----:B------:R-:W-:-:S07]  /*7060*/  VIADD R27, R22, 0x40 ;  /* 0x00000040161b7836 */ /* 0x000fce0000000000 */
.L_x_172:
[----:B------:R-:W0:Y:S01]  /*7070*/  S2R R23, SR_CgaCtaId ;  /* 0x0000000000177919 */ /* 0x000e220000008800 */
[----:B------:R-:W-:Y:S02]  /*7080*/  MOV R14, 0x400 ;  /* 0x00000400000e7802 */ /* 0x000fe40000000f00 */
[----:B------:R-:W-:-:S13]  /*7090*/  ISETP.NE.AND P1, PT, R0, RZ, PT ;  /* 0x000000ff0000720c */ /* 0x000fda0003f25270 */
[----:B------:R-:W1:Y:S01]  /*70a0*/  @!P1 LDC R20, c[0x0][0x500] ;  /* 0x00014000ff149b82 */ /* 0x000e620000000800 */
[----:B0-----:R-:W-:Y:S02]  /*70b0*/  LEA R24, R23, R14, 0x18 ;  /* 0x0000000e17187211 */ /* 0x001fe400078ec0ff */
[----:B------:R-:W-:-:S03]  /*70c0*/  SHF.L.U32 R14, R7, 0x1f, RZ ;  /* 0x0000001f070e7819 */ /* 0x000fc600000006ff */
[----:B------:R-:W-:-:S04]  /*70d0*/  IMAD R23, R15, 0x8, R24 ;  /* 0x000000080f177824 */ /* 0x000fc800078e0218 */
[----:B------:R-:W0:Y:S02]  /*70e0*/  SYNCS.PHASECHK.TRANS64.TRYWAIT P0, [R23+URZ+0x20], R14 ;  /* 0x0000200e170075a7 */ /* 0x000e24000800017f */
[----:B01----:R-:W-:Y:S05]  /*70f0*/  @!P0 BRA `(.L_x_170) ;  /* 0x0000000c00ac8947 */ /* 0x003fea0003800000 */
.L_x_189:
[----:B0-----:R-:W-:Y:S01]  /*7100*/  PRMT R14, R19, 0x9910, RZ ;  /* 0x00009910130e7816 */ /* 0x001fe200000000ff */
[----:B------:R0:W-:Y:S03]  /*7110*/  @!P1 SYNCS.ARRIVE.TRANS64 RZ, [R23+URZ], R20 ;  /* 0x0000001417ff99a7 */ /* 0x0001e6000800003f */
[----:B------:R-:W-:-:S13]  /*7120*/  ISETP.NE.AND P0, PT, R14, 0x2, PT ;  /* 0x000000020e00780c */ /* 0x000fda0003f05270 */
[----:B0-----:R-:W-:Y:S05]  /*7130*/  @P0 BRA `(.L_x_171) ;  /* 0x0000000000040947 */ /* 0x001fea0003800000 */
[----:B------:R-:W-:Y:S01]  /*7140*/  BPT.TRAP 0x1 ;  /* 0x000000040000795c */ /* 0x000fe20000300000 */
.L_x_171:
[----:B------:R-:W-:Y:S01]  /*7150*/  IMAD R14, R15, 0x2000, R12 ;  /* 0x000020000f0e7824 */ /* 0x000fe200078e020c */
[----:B------:R-:W-:Y:S01]  /*7160*/  R2UR UR33, R23 ;  /* 0x00000000172172ca */ /* 0x000fe200000e0000 */
[--C-:B------:R-:W-:Y:S01]  /*7170*/  IMAD R20, R15, 0x4000, R24.reuse ;  /* 0x000040000f147824 */ /* 0x100fe200078e0218 */
[----:B------:R-:W-:Y:S01]  /*7180*/  R2UR UR36, R6 ;  /* 0x00000000062472ca */ /* 0x000fe200000e0000 */
[----:B------:R-:W-:Y:S01]  /*7190*/  IMAD R14, R14, 0x2, R24 ;  /* 0x000000020e0e7824 */ /* 0x000fe200078e0218 */
[----:B------:R-:W-:Y:S01]  /*71a0*/  R2UR UR35, R25 ;  /* 0x00000000192372ca */ /* 0x000fe200000e0000 */
[----:B------:R-:W-:Y:S01]  /*71b0*/  VIADD R5, R5, 0xffffffff ;  /* 0xffffffff05057836 */ /* 0x000fe20000000000 */
[----:B------:R-:W-:Y:S01]  /*71c0*/  R2UR UR24, R20 ;  /* 0x00000000141872ca */ /* 0x000fe200000e0000 */
[----:B------:R-:W-:Y:S01]  /*71d0*/  UIADD3 UR14, UP0, UR42, 0xf0, URZ ;  /* 0x000000f02a0e7890 */ /* 0x000fe2000ff1e03f */
[----:B------:R-:W-:Y:S01]  /*71e0*/  R2UR UR8, R14 ;  /* 0x000000000e0872ca */ /* 0x000fe200000e0000 */
[----:B------:R-:W-:Y:S01]  /*71f0*/  UIADD3 UR22, UP1, UR42, 0x1f0, URZ ;  /* 0x000001f02a167890 */ /* 0x000fe2000ff3e03f */
[----:B------:R-:W-:Y:S01]  /*7200*/  R2UR UR34, R21 ;  /* 0x00000000152272ca */ /* 0x000fe200000e0000 */
[----:B------:R-:W-:Y:S01]  /*7210*/  UIADD3.X UR15, URZ, UR43, URZ, UP0, !UPT ;  /* 0x0000002b3f0f7290 */ /* 0x000fe200087fe43f */
[----:B------:R-:W-:Y:S01]  /*7220*/  R2UR UR26, R26 ;  /* 0x000000001a1a72ca */ /* 0x000fe200000e0000 */
[----:B------:R-:W-:Y:S01]  /*7230*/  UIADD3.X UR23, URZ, UR43, URZ, UP1, !UPT ;  /* 0x0000002b3f177290 */ /* 0x000fe20008ffe43f */
[----:B------:R-:W-:Y:S01]  /*7240*/  R2UR UR19, R4 ;  /* 0x00000000041372ca */ /* 0x000fe200000e0000 */
[----:B------:R-:W-:Y:S01]  /*7250*/  VIADD R15, R15, 0x1 ;  /* 0x000000010f0f7836 */ /* 0x000fe20000000000 */
[----:B------:R-:W-:Y:S01]  /*7260*/  R2UR UR18, R22 ;  /* 0x00000000161272ca */ /* 0x000fe200000e0000 */
[----:B------:R-:W-:Y:S01]  /*7270*/  UMOV UR30, 0x0 ;  /* 0x00000000001e7882 */ /* 0x000fe20000000000 */
[----:B------:R-:W-:Y:S01]  /*7280*/  R2UR UR10, R27 ;  /* 0x000000001b0a72ca */ /* 0x000fe200000e0000 */
[----:B------:R-:W-:Y:S01]  /*7290*/  UIADD3 UR32, UR24, 0x100, URZ ;  /* 0x0000010018207890 */ /* 0x000fe2000fffe03f */
[----:B------:R-:W-:Y:S01]  /*72a0*/  ISETP.GT.AND P1, PT, R5, 0x1, PT ;  /* 0x000000010500780c */ /* 0x000fe20003f24270 */
[----:B------:R-:W-:Y:S01]  /*72b0*/  UIADD3 UR24, UR24, 0x2100, URZ ;  /* 0x0000210018187890 */ /* 0x000fe2000fffe03f */
[----:B------:R-:W-:Y:S01]  /*72c0*/  ISETP.NE.AND P0, PT, R15, 0x4, PT ;  /* 0x000000040f00780c */ /* 0x000fe20003f05270 */
[----:B------:R-:W-:Y:S01]  /*72d0*/  UIADD3 UR16, UR8, 0x10100, URZ ;  /* 0x0001010008107890 */ /* 0x000fe2000fffe03f */
[----:B------:R-:W-:Y:S01]  /*72e0*/  VIADD R4, R4, 0x40 ;  /* 0x0000004004047836 */ /* 0x000fe20000000000 */
[----:B------:R-:W-:Y:S01]  /*72f0*/  UIADD3 UR8, UR8, 0x12100, URZ ;  /* 0x0001210008087890 */ /* 0x000fe2000fffe03f */
[----:B------:R-:W-:Y:S01]  /*7300*/  SEL R14, RZ, 0x1, P0 ;  /* 0x00000001ff0e7807 */ /* 0x000fe20000000000 */
[----:B------:R-:W-:Y:S01]  /*7310*/  UMOV UR31, 0x10000000 ;  /* 0x10000000001f7882 */ /* 0x000fe20000000000 */
[----:B------:R-:W-:Y:S01]  /*7320*/  UMOV UR25, UR33 ;  /* 0x0000002100197c82 */ /* 0x000fe20008000000 */
[----:B------:R-:W-:Y:S01]  /*7330*/  UMOV UR28, UR36 ;  /* 0x00000024001c7c82 */ /* 0x000fe20008000000 */
[----:B------:R-:W-:Y:S01]  /*7340*/  UMOV UR27, UR35 ;  /* 0x00000023001b7c82 */ /* 0x000fe20008000000 */
[----:B------:R-:W-:Y:S01]  /*7350*/  UMOV UR7, 0xf0000 ;  /* 0x000f000000077882 */ /* 0x000fe20000000000 */
[----:B------:R0:W-:Y:S01]  /*7360*/  UTMALDG.3D [UR32], [UR14], desc[UR30] ;  /* 0x00001e200e0075b4 */ /* 0x0001e20008011000 */
[----:B------:R-:W-:Y:S01]  /*7370*/  UMOV UR17, UR33 ;  /* 0x0000002100117c82 */ /* 0x000fe20008000000 */
[----:B------:R-:W-:Y:S01]  /*7380*/  UMOV UR20, UR36 ;  /* 0x0000002400147c82 */ /* 0x000fe20008000000 */
[----:B------:R-:W-:Y:S01]  /*7390*/  UMOV UR9, UR33 ;  /* 0x0000002100097c82 */ /* 0x000fe20008000000 */
[----:B------:R-:W-:Y:S01]  /*73a0*/  UMOV UR11, UR19 ;  /* 0x00000013000b7c82 */ /* 0x000fe20008000000 */
[----:B------:R-:W-:Y:S01]  /*73b0*/  UMOV UR12, UR36 ;  /* 0x00000024000c7c82 */ /* 0x000fe20008000000 */
[----:B------:R-:W-:Y:S01]  /*73c0*/  LOP3.LUT R7, R7, R14, RZ, 0x3c, !PT ;  /* 0x0000000e07077212 */ /* 0x000fe200078e3cff */
[----:B------:R-:W-:Y:S01]  /*73d0*/  VIADD R25, R25, 0x40 ;  /* 0x0000004019197836 */ /* 0x000fe20000000000 */
[----:B------:R0:W-:Y:S01]  /*73e0*/  UTMALDG.3D [UR24], [UR14], desc[UR30] ;  /* 0x00001e180e0075b4 */ /* 0x0001e20008011000 */
[----:B------:R-:W-:Y:S01]  /*73f0*/  SEL R15, R15, RZ, P0 ;  /* 0x000000ff0f0f7207 */ /* 0x000fe20000000000 */
[----:B------:R0:W-:Y:S01]  /*7400*/  UTMALDG.3D.MULTICAST [UR16], [UR22], UR7, desc[UR30] ;  /* 0x00001e10160073b4 */ /* 0x0001e20008011807 */
[----:B------:R0:W-:Y:S02]  /*7410*/  UTMALDG.3D.MULTICAST [UR8], [UR22], UR7, desc[UR30] ;  /* 0x00001e08160073b4 */ /* 0x0001e40008011807 */
[----:B0-----:R-:W-:Y:S05]  /*7420*/  @P1 BRA `(.L_x_172) ;  /* 0xfffffffc00101947 */ /* 0x001fea000383ffff */
.L_x_169:
[----:B------:R-:W-:Y:S05]  /*7430*/  BSYNC B1 ;  /* 0x0000000000017941 */ /* 0x000fea0003800000 */
.L_x_168:
[----:B------:R-:W-:Y:S01]  /*7440*/  LOP3.LUT P1, RZ, R10, 0xff, RZ, 0xc0, !PT ;  /* 0x000000ff0aff7812 */ /* 0x000fe2000782c0ff */
[----:B------:R-:W-:Y:S01]  /*7450*/  IMAD.IADD R8, R9, 0x1, R8 ;  /* 0x0000000109087824 */ /* 0x000fe200078e0208 */
[----:B------:R-:W-:Y:S01]  /*7460*/  IADD3 R16, P2, R16, UR38, RZ ;  /* 0x0000002610107c10 */ /* 0x000fe2000ff5e0ff */
[----:B------:R-:W-:Y:S01]  /*7470*/  ULDC.64 UR8, c[0x0][0x650] ;  /* 0x0001940000087ab9 */ /* 0x000fe20000000a00 */
[----:B------:R-:W-:Y:S01]  /*7480*/  BSSY B1, `(.L_x_173) ;  /* 0x000006d000017945 */ /* 0x000fe20003800000 */
[----:B------:R-:W-:Y:S01]  /*7490*/  IMAD.MOV.U32 R21, RZ, RZ, -0x1 ;  /* 0xffffffffff157424 */ /* 0x000fe200078e00ff */
[----:B------:R-:W-:Y:S01]  /*74a0*/  SHF.R.U32.HI R4, RZ, 0x2, R8 ;  /* 0x00000002ff047819 */ /* 0x000fe20000011608 */
[----:B------:R-:W-:Y:S01]  /*74b0*/  IMAD.MOV.U32 R20, RZ, RZ, -0x1 ;  /* 0xffffffffff147424 */ /* 0x000fe200078e00ff */
[----:B------:R-:W-:Y:S02]  /*74c0*/  ISETP.GT.U32.AND P0, PT, R8, 0x3, PT ;  /* 0x000000030800780c */ /* 0x000fe40003f04070 */
[----:B------:R-:W-:-:S02]  /*74d0*/  LOP3.LUT R4, R4, 0x1, RZ, 0xc0, !PT ;  /* 0x0000000104047812 */ /* 0x000fc400078ec0ff */
[----:B------:R-:W-:Y:S01]  /*74e0*/  ISETP.LT.U32.AND P0, PT, R9, 0x4, P0 ;  /* 0x000000040900780c */ /* 0x000fe20000701070 */
[----:B------:R-:W0:Y:S01]  /*74f0*/  @P1 S2R R6, SR_CgaCtaId ;  /* 0x0000000000061919 */ /* 0x000e220000008800 */
[----:B------:R-:W-:Y:S02]  /*7500*/  @P1 MOV R5, 0x400 ;  /* 0x0000040000051802 */ /* 0x000fe40000000f00 */
[----:B------:R-:W-:Y:S02]  /*7510*/  IADD3.X R17, R17, UR41, RZ, P2, !PT ;  /* 0x0000002911117c10 */ /* 0x000fe400097fe4ff */
[----:B------:R-:W-:Y:S02]  /*7520*/  ISETP.GE.U32.AND P2, PT, R16, UR8, PT ;  /* 0x0000000810007c0c */ /* 0x000fe4000bf46070 */
[----:B------:R-:W-:Y:S02]  /*7530*/  LOP3.LUT R8, R8, 0x3, RZ, 0xc0, !PT ;  /* 0x0000000308087812 */ /* 0x000fe400078ec0ff */
[----:B------:R-:W-:-:S02]  /*7540*/  PRMT R10, RZ, 0x7610, R10 ;  /* 0x00007610ff0a7816 */ /* 0x000fc4000000000a */
[----:B0-----:R-:W-:Y:S01]  /*7550*/  @P1 LEA R5, R6, R5, 0x18 ;  /* 0x0000000506051211 */ /* 0x001fe200078ec0ff */
[----:B------:R-:W-:-:S03]  /*7560*/  IMAD.MOV.U32 R6, RZ, RZ, -0x1 ;  /* 0xffffffffff067424 */ /* 0x000fc600078e00ff */
[----:B------:R0:W-:Y:S01]  /*7570*/  @P1 SYNCS.ARRIVE.TRANS64.A1T0 RZ, [R5+URZ+0x58], RZ ;  /* 0x000058ff05ff19a7 */ /* 0x0001e2000810003f */
[----:B------:R-:W-:Y:S02]  /*7580*/  ISETP.NE.U32.AND P1, PT, R4, 0x1, PT ;  /* 0x000000010400780c */ /* 0x000fe40003f25070 */
[----:B------:R-:W-:Y:S02]  /*7590*/  SEL R4, RZ, 0x1, !P0 ;  /* 0x00000001ff047807 */ /* 0x000fe40004000000 */
[----:B------:R-:W-:Y:S02]  /*75a0*/  ISETP.GE.U32.AND.EX P0, PT, R17, UR9, PT, P2 ;  /* 0x0000000911007c0c */ /* 0x000fe4000bf06120 */
[----:B------:R-:W-:-:S04]  /*75b0*/  ISETP.GT.U32.AND P1, PT, R9, 0x3, !P1 ;  /* 0x000000030900780c */ /* 0x000fc80004f24070 */
[----:B0-----:R-:W-:-:S04]  /*75c0*/  SEL R5, RZ, 0x1, !P1 ;  /* 0x00000001ff057807 */ /* 0x001fc80004800000 */
[--C-:B------:R-:W-:Y:S02]  /*75d0*/  LOP3.LUT R3, R5, R3, R4.reuse, 0x96, !PT ;  /* 0x0000000305037212 */ /* 0x100fe400078e9604 */
[----:B------:R-:W-:Y:S01]  /*75e0*/  PRMT R4, RZ, 0x7610, R4 ;  /* 0x00007610ff047816 */ /* 0x000fe20000000004 */
[----:B------:R-:W-:Y:S06]  /*75f0*/  @P0 BRA `(.L_x_174) ;  /* 0x0000000400540947 */ /* 0x000fec0003800000 */
[----:B------:R-:W0:Y:S01]  /*7600*/  S2R R15, SR_CTAID.X ;  /* 0x00000000000f7919 */ /* 0x000e220000002500 */
[----:B------:R-:W-:Y:S01]  /*7610*/  ULDC.64 UR8, c[0x0][0x628] ;  /* 0x00018a0000087ab9 */ /* 0x000fe20000000a00 */
[----:B------:R-:W-:Y:S01]  /*7620*/  ULDC UR10, c[0x0][0x630] ;  /* 0x00018c00000a7ab9 */ /* 0x000fe20000000800 */
[----:B------:R-:W-:Y:S01]  /*7630*/  ISETP.NE.U32.AND P0, PT, RZ, UR8, PT ;  /* 0x00000008ff007c0c */ /* 0x000fe2000bf05070 */
[----:B------:R-:W1:Y:S01]  /*7640*/  S2R R20, SR_CTAID.Y ;  /* 0x0000000000147919 */ /* 0x000e620000002600 */
[----:B------:R-:W-:Y:S01]  /*7650*/  ULDC UR11, c[0x0][0x150] ;  /* 0x00005400000b7ab9 */ /* 0x000fe20000000800 */
[----:B------:R-:W-:Y:S01]  /*7660*/  IMAD.MOV.U32 R4, RZ, RZ, R16 ;  /* 0x000000ffff047224 */ /* 0x000fe200078e0010 */
[----:B------:R-:W-:Y:S01]  /*7670*/  ISETP.NE.AND.EX P0, PT, RZ, UR9, PT, P0 ;  /* 0x00000009ff007c0c */ /* 0x000fe2000bf05300 */
[----:B------:R-:W-:Y:S01]  /*7680*/  IMAD.MOV.U32 R5, RZ, RZ, R17 ;  /* 0x000000ffff057224 */ /* 0x000fe200078e0011 */
[----:B0-----:R-:W-:-:S11]  /*7690*/  I2FP.F32.U32 R22, R15 ;  /* 0x0000000f00167245 */ /* 0x001fd60000201000 */
[----:B------:R-:W-:Y:S05]  /*76a0*/  @!P0 BRA `(.L_x_175) ;  /* 0x0000000000288947 */ /* 0x000fea0003800000 */
[----:B------:R-:W-:Y:S02]  /*76b0*/  ULDC UR7, c[0x0][0x634] ;  /* 0x00018d0000077ab9 */ /* 0x000fe40000000800 */
[----:B------:R-:W-:-:S05]  /*76c0*/  IADD3 R5, P0, R16, UR7, RZ ;  /* 0x0000000710057c10 */ /* 0x000fca000ff1e0ff */
[----:B------:R-:W-:-:S04]  /*76d0*/  IMAD.X R21, RZ, RZ, R17, P0 ;  /* 0x000000ffff157224 */ /* 0x000fc800000e0611 */
[----:B------:R-:W-:-:S04]  /*76e0*/  IMAD.WIDE.U32 R6, R21, UR8, RZ ;  /* 0x0000000815067c25 */ /* 0x000fc8000f8e00ff */
[----:B------:R-:W-:-:S04]  /*76f0*/  IMAD.WIDE.U32 R6, P0, R5, UR9, R6 ;  /* 0x0000000905067c25 */ /* 0x000fc8000f800006 */
[----:B------:R-:W-:-:S04]  /*7700*/  IMAD.WIDE.U32 R4, R5, UR8, RZ ;  /* 0x0000000805047c25 */ /* 0x000fc8000f8e00ff */
[----:B------:R-:W-:Y:S01]  /*7710*/  IMAD.MOV.U32 R4, RZ, RZ, R7 ;  /* 0x000000ffff047224 */ /* 0x000fe200078e0007 */
[----:B------:R-:W-:Y:S01]  /*7720*/  IADD3 RZ, P1, R5, R6, RZ ;  /* 0x0000000605ff7210 */ /* 0x000fe20007f3e0ff */
[----:B------:R-:W-:-:S04]  /*7730*/  IMAD.X R5, RZ, RZ, RZ, P0 ;  /* 0x000000ffff057224 */ /* 0x000fc800000e06ff */
[----:B------:R-:W-:-:S08]  /*7740*/  IMAD.WIDE.U32.X R4, R21, UR9, R4, P1 ;  /* 0x0000000915047c25 */ /* 0x000fd000088e0404 */
.L_x_175:
[--C-:B------:R-:W-:Y:S01]  /*7750*/  SHF.R.U64 R14, R4, UR10, R5.reuse ;  /* 0x0000000a040e7c19 */ /* 0x100fe20008001205 */
[----:B------:R-:W-:Y:S01]  /*7760*/  FMUL R22, R22, UR11 ;  /* 0x0000000b16167c20 */ /* 0x000fe20008400000 */
[----:B------:R-:W-:Y:S01]  /*7770*/  SHF.R.U32.HI R4, RZ, UR10, R5 ;  /* 0x0000000aff047c19 */ /* 0x000fe20008011605 */
[----:B------:R-:W0:Y:S01]  /*7780*/  LDC R6, c[0x0][0x144] ;  /* 0x00005100ff067b82 */ /* 0x000e220000000800 */
[----:B------:R-:W-:Y:S01]  /*7790*/  IADD3 R5, P0, RZ, -R14, RZ ;  /* 0x8000000eff057210 */ /* 0x000fe20007f1e0ff */
[----:B------:R-:W-:Y:S01]  /*77a0*/  ULDC UR7, c[0x0][0x154] ;  /* 0x0000550000077ab9 */ /* 0x000fe20000000800 */
[----:B-1----:R-:W-:Y:S01]  /*77b0*/  I2FP.F32.U32 R7, R20 ;  /* 0x0000001400077245 */ /* 0x002fe20000201000 */
[----:B------:R-:W1:Y:S01]  /*77c0*/  F2I.U32.TRUNC.NTZ R22, R22 ;  /* 0x0000001600167305 */ /* 0x000e62000020f000 */
[----:B------:R-:W-:Y:S01]  /*77d0*/  ULDC.64 UR8, c[0x0][0x620] ;  /* 0x0001880000087ab9 */ /* 0x000fe20000000a00 */
[----:B------:R-:W-:Y:S01]  /*77e0*/  IMAD.X R4, RZ, RZ, ~R4, P0 ;  /* 0x000000ffff047224 */ /* 0x000fe200000e0e04 */
[----:B------:R-:W-:Y:S01]  /*77f0*/  ISETP.NE.AND P2, PT, R2, 0x1, PT ;  /* 0x000000010200780c */ /* 0x000fe20003f45270 */
[----:B------:R-:W-:Y:S01]  /*7800*/  FMUL R23, R7, UR7 ;  /* 0x0000000707177c20 */ /* 0x000fe20008400000 */
[----:B------:R-:W2:Y:S01]  /*7810*/  LDC R25, c[0x0][0x148] ;  /* 0x00005200ff197b82 */ /* 0x000ea20000000800 */
[----:B------:R-:W-:Y:S01]  /*7820*/  IMAD R4, R4, UR8, RZ ;  /* 0x0000000804047c24 */ /* 0x000fe2000f8e02ff */
[----:B------:R-:W-:-:S03]  /*7830*/  ULDC UR7, c[0x0][0x618] ;  /* 0x0001860000077ab9 */ /* 0x000fc60000000800 */
[----:B------:R-:W3:Y:S01]  /*7840*/  F2I.U32.TRUNC.NTZ R23, R23 ;  /* 0x0000001700177305 */ /* 0x000ee2000020f000 */
[C---:B------:R-:W-:Y:S02]  /*7850*/  IMAD R7, R5.reuse, UR9, R4 ;  /* 0x0000000905077c24 */ /* 0x040fe4000f8e0204 */
[----:B------:R-:W-:Y:S01]  /*7860*/  IMAD.WIDE.U32 R4, R5, UR8, R16 ;  /* 0x0000000805047c25 */ /* 0x000fe2000f8e0010 */
[----:B------:R-:W-:Y:S02]  /*7870*/  ULDC.64 UR8, c[0x0][0x640] ;  /* 0x0001900000087ab9 */ /* 0x000fe40000000a00 */
[----:B------:R-:W-:Y:S01]  /*7880*/  ISETP.NE.U32.AND P0, PT, RZ, UR8, PT ;  /* 0x00000008ff007c0c */ /* 0x000fe2000bf05070 */
[----:B------:R-:W-:Y:S02]  /*7890*/  IMAD.IADD R5, R5, 0x1, R7 ;  /* 0x0000000105057824 */ /* 0x000fe400078e0207 */
[----:B-1----:R-:W-:Y:S01]  /*78a0*/  IMAD.MOV R22, RZ, RZ, -R22 ;  /* 0x000000ffff167224 */ /* 0x002fe200078e0a16 */
[----:B------:R-:W-:-:S02]  /*78b0*/  ISETP.NE.AND.EX P0, PT, RZ, UR9, PT, P0 ;  /* 0x00000009ff007c0c */ /* 0x000fc4000bf05300 */
[----:B------:R-:W-:Y:S01]  /*78c0*/  SHF.R.U64 R21, R4, UR7, R5 ;  /* 0x0000000704157c19 */ /* 0x000fe20008001205 */
[----:B0-----:R-:W-:Y:S01]  /*78d0*/  IMAD R15, R6, R22, R15 ;  /* 0x00000016060f7224 */ /* 0x001fe200078e020f */
[----:B------:R-:W-:Y:S01]  /*78e0*/  SHF.R.U32.HI R4, RZ, UR7, R5 ;  /* 0x00000007ff047c19 */ /* 0x000fe20008011605 */
[----:B------:R-:W-:Y:S01]  /*78f0*/  ULDC UR7, c[0x0][0x608] ;  /* 0x0001820000077ab9 */ /* 0x000fe20000000800 */
[----:B---3--:R-:W-:Y:S02]  /*7900*/  IMAD.MOV R6, RZ, RZ, -R23 ;  /* 0x000000ffff067224 */ /* 0x008fe400078e0a17 */
[--C-:B------:R-:W-:Y:S02]  /*7910*/  SHF.R.U64 R22, R21, UR7, R4.reuse ;  /* 0x0000000715167c19 */ /* 0x100fe40008001204 */
[----:B------:R-:W-:Y:S01]  /*7920*/  SHF.R.U32.HI R5, RZ, UR7, R4 ;  /* 0x00000007ff057c19 */ /* 0x000fe20008011604 */
[----:B------:R-:W-:Y:S01]  /*7930*/  ULDC UR7, c[0x0][0x658] ;  /* 0x0001960000077ab9 */ /* 0x000fe20000000800 */
[----:B--2---:R-:W-:-:S02]  /*7940*/  @P2 IMAD R15, R25, R6, R20 ;  /* 0x00000006190f2224 */ /* 0x004fc400078e0214 */
[--C-:B------:R-:W-:Y:S02]  /*7950*/  SHF.R.U64 R20, R22, UR7, R5.reuse ;  /* 0x0000000716147c19 */ /* 0x100fe40008001205 */
[----:B------:R-:W-:-:S03]  /*7960*/  SHF.R.U32.HI R23, RZ, UR7, R5 ;  /* 0x00000007ff177c19 */ /* 0x000fc60008011605 */
[----:B------:R-:W-:Y:S02]  /*7970*/  IMAD.MOV.U32 R6, RZ, RZ, R20 ;  /* 0x000000ffff067224 */ /* 0x000fe400078e0014 */
[----:B------:R-:W-:Y:S01]  /*7980*/  IMAD.MOV.U32 R5, RZ, RZ, R23 ;  /* 0x000000ffff057224 */ /* 0x000fe200078e0017 */
[----:B------:R-:W-:Y:S06]  /*7990*/  @!P0 BRA `(.L_x_176) ;  /* 0x00000000002c8947 */ /* 0x000fec0003800000 */
        /* <DEDUP_REMOVED lines=9> */
[----:B------:R-:W-:-:S04]  /*7a30*/  IMAD.WIDE.U32.X R4, R23, UR9, R4, P1 ;  /* 0x0000000917047c25 */ /* 0x000fc800088e0404 */
[----:B------:R-:W-:-:S07]  /*7a40*/  IMAD.MOV.U32 R6, RZ, RZ, R4 ;  /* 0x000000ffff067224 */ /* 0x000fce00078e0004 */
.L_x_176:
[----:B------:R-:W-:Y:S01]  /*7a50*/  ULDC UR7, c[0x0][0x648] ;  /* 0x0001920000077ab9 */ /* 0x000fe20000000800 */
[----:B------:R-:W-:Y:S01]  /*7a60*/  LOP3.LUT R4, R22, UR6, RZ, 0xc0, !PT ;  /* 0x0000000616047c12 */ /* 0x000fe2000f8ec0ff */
[----:B------:R-:W-:Y:S01]  /*7a70*/  ULDC UR8, c[0x0][0x610] ;  /* 0x0001840000087ab9 */ /* 0x000fe20000000800 */
[----:B------:R-:W-:Y:S01]  /*7a80*/  SHF.R.U64 R5, R6, UR7, R5 ;  /* 0x0000000706057c19 */ /* 0x000fe20008001205 */
[----:B------:R-:W-:Y:S01]  /*7a90*/  ULDC UR7, c[0x0][0x638] ;  /* 0x00018e0000077ab9 */ /* 0x000fe20000000800 */
[----:B------:R-:W-:-:S03]  /*7aa0*/  LOP3.LUT R21, R21, UR4, RZ, 0xc0, !PT ;  /* 0x0000000415157c12 */ /* 0x000fc6000f8ec0ff */
[----:B------:R-:W-:Y:S02]  /*7ab0*/  IMAD.MOV R7, RZ, RZ, -R5 ;  /* 0x000000ffff077224 */ /* 0x000fe400078e0a05 */
[----:B------:R-:W-:Y:S02]  /*7ac0*/  IMAD R4, R5, UR5, R4 ;  /* 0x0000000505047c24 */ /* 0x000fe4000f8e0204 */
[----:B------:R-:W-:Y:S01]  /*7ad0*/  IMAD R20, R7, UR7, R20 ;  /* 0x0000000707147c24 */ /* 0x000fe2000f8e0214 */
[----:B------:R-:W-:Y:S01]  /*7ae0*/  ULDC UR7, c[0x0][0x600] ;  /* 0x0001800000077ab9 */ /* 0x000fe20000000800 */
[----:B------:R-:W-:Y:S02]  /*7af0*/  IMAD R15, R4, UR8, R15 ;  /* 0x00000008040f7c24 */ /* 0x000fe4000f8e020f */
[----:B------:R-:W-:Y:S02]  /*7b00*/  IMAD R6, R20, UR7, R21 ;  /* 0x0000000714067c24 */ /* 0x000fe4000f8e0215 */
[----:B------:R-:W-:-:S03]  /*7b10*/  IMAD.MOV.U32 R4, RZ, RZ, 0x1 ;  /* 0x00000001ff047424 */ /* 0x000fc600078e00ff */
[----:B------:R-:W-:Y:S02]  /*7b20*/  SEL R20, R6, R15, !P2 ;  /* 0x0000000f06147207 */ /* 0x000fe40005000000 */
[----:B------:R-:W-:Y:S01]  /*7b30*/  SEL R21, R15, R6, !P2 ;  /* 0x000000060f157207 */ /* 0x000fe20005000000 */
[----:B------:R-:W-:-:S07]  /*7b40*/  IMAD.MOV.U32 R6, RZ, RZ, R14 ;  /* 0x000000ffff067224 */ /* 0x000fce00078e000e */
.L_x_174:
[----:B------:R-:W-:Y:S05]  /*7b50*/  BSYNC B1 ;  /* 0x0000000000017941 */ /* 0x000fea0003800000 */
.L_x_173:
[----:B------:R-:W-:-:S13]  /*7b60*/  LOP3.LUT P0, RZ, R4, 0xff, RZ, 0xc0, !PT ;  /* 0x000000ff04ff7812 */ /* 0x000fda000780c0ff */
[----:B------:R-:W-:Y:S05]  /*7b70*/  @P0 BRA `(.L_x_177) ;  /* 0xfffffff000f80947 */ /* 0x000fea000383ffff */
[----:B------:R-:W-:Y:S05]  /*7b80*/  BSYNC B0 ;  /* 0x0000000000007941 */ /* 0x000fea0003800000 */
.L_x_166:
[----:B------:R-:W-:-:S03]  /*7b90*/  UMOV UR7, 0xffffffff ;  /* 0xffffffff00077882 */ /* 0x000fc60000000000 */
[----:B------:R-:W-:Y:S05]  /*7ba0*/  BRA.DIV UR7, `(.L_x_178) ;  /* 0x0000000607147947 */ /* 0x000fea000b800000 */
[----:B------:R-:W-:-:S13]  /*7bb0*/  ELECT P6, URZ, PT ;  /* 0x00000000003f782f */ /* 0x000fda00038c0000 */
.L_x_192:
[----:B------:R-:W-:Y:S04]  /*7bc0*/  BSSY B0, `(.L_x_179) ;  /* 0x000002b000007945 */ /* 0x000fe80003800000 */
[----:B------:R-:W-:Y:S05]  /*7bd0*/  @!P6 BRA `(.L_x_180) ;  /* 0x0000000000a4e947 */ /* 0x000fea0003800000 */
[----:B------:R-:W-:-:S04]  /*7be0*/  LOP3.LUT R18, R18, 0x2, RZ, 0xfc, !PT ;  /* 0x0000000212127812 */ /* 0x000fc800078efcff */
[----:B------:R-:W-:-:S13]  /*7bf0*/  ISETP.NE.AND P0, PT, R18, 0x3, PT ;  /* 0x000000031200780c */ /* 0x000fda0003f05270 */
[----:B------:R-:W-:Y:S05]  /*7c00*/  @!P0 BRA `(.L_x_181) ;  /* 0x0000000000048947 */ /* 0x000fea0003800000 */
[----:B------:R-:W-:Y:S01]  /*7c10*/  BPT.TRAP 0x1 ;  /* 0x000000040000795c */ /* 0x000fe20000300000 */
.L_x_181:
[----:B------:R-:W0:Y:S01]  /*7c20*/  S2R R5, SR_CgaCtaId ;  /* 0x0000000000057919 */ /* 0x000e220000008800 */
[----:B------:R-:W-:Y:S02]  /*7c30*/  MOV R0, 0x400 ;  /* 0x0000040000007802 */ /* 0x000fe40000000f00 */
[----:B------:R-:W-:Y:S02]  /*7c40*/  SHF.L.U32 R2, R3, 0x1f, RZ ;  /* 0x0000001f03027819 */ /* 0x000fe400000006ff */
[----:B0-----:R-:W-:-:S05]  /*7c50*/  LEA R5, R5, R0, 0x18 ;  /* 0x0000000005057211 */ /* 0x001fca00078ec0ff */
[----:B------:R-:W-:-:S04]  /*7c60*/  VIADD R5, R5, 0x20 ;  /* 0x0000002005057836 */ /* 0x000fc80000000000 */
[C---:B------:R-:W-:Y:S02]  /*7c70*/  IMAD R7, R8.reuse, 0x8, R5 ;  /* 0x0000000808077824 */ /* 0x040fe400078e0205 */
[----:B------:R-:W-:Y:S02]  /*7c80*/  VIADD R8, R8, 0x1 ;  /* 0x0000000108087836 */ /* 0x000fe40000000000 */
[----:B------:R-:W0:Y:S03]  /*7c90*/  SYNCS.PHASECHK.TRANS64.TRYWAIT P0, [R7+URZ], R2 ;  /* 0x00000002070075a7 */ /* 0x000e26000800017f */
[----:B------:R-:W-:-:S04]  /*7ca0*/  ISETP.NE.AND P1, PT, R8, 0x4, PT ;  /* 0x000000040800780c */ /* 0x000fc80003f25270 */
[----:B------:R-:W-:Y:S02]  /*7cb0*/  SEL R0, RZ, 0x1, P1 ;  /* 0x00000001ff007807 */ /* 0x000fe40000800000 */
[----:B------:R-:W-:Y:S02]  /*7cc0*/  SEL R8, R8, RZ, P1 ;  /* 0x000000ff08087207 */ /* 0x000fe40000800000 */
[----:B------:R-:W-:-:S03]  /*7cd0*/  LOP3.LUT R9, R3, R0, RZ, 0x3c, !PT ;  /* 0x0000000003097212 */ /* 0x000fc600078e3cff */
[----:B------:R-:W-:Y:S01]  /*7ce0*/  IMAD R6, R8, 0x8, R5 ;  /* 0x0000000808067824 */ /* 0x000fe200078e0205 */
[----:B------:R-:W-:Y:S01]  /*7cf0*/  SHF.L.U32 R3, R9, 0x1f, RZ ;  /* 0x0000001f09037819 */ /* 0x000fe200000006ff */
[----:B0-----:R-:W-:Y:S06]  /*7d00*/  @!P0 BRA `(.L_x_182) ;  /* 0x0000000000dc8947 */ /* 0x001fec0003800000 */
.L_x_193:
[----:B------:R-:W1:Y:S01]  /*7d10*/  SYNCS.PHASECHK.TRANS64.TRYWAIT P0, [R6+URZ], R3 ;  /* 0x00000003060075a7 */ /* 0x000e62000800017f */
[----:B------:R-:W-:-:S05]  /*7d20*/  VIADD R0, R8, 0x1 ;  /* 0x0000000108007836 */ /* 0x000fca0000000000 */
[----:B------:R-:W-:-:S04]  /*7d30*/  ISETP.NE.AND P1, PT, R0, 0x4, PT ;  /* 0x000000040000780c */ /* 0x000fc80003f25270 */
[----:B0-----:R-:W-:Y:S02]  /*7d40*/  SEL R2, RZ, 0x1, P1 ;  /* 0x00000001ff027807 */ /* 0x001fe40000800000 */
[----:B------:R-:W-:Y:S02]  /*7d50*/  SEL R0, R0, RZ, P1 ;  /* 0x000000ff00007207 */ /* 0x000fe40000800000 */
[----:B------:R-:W-:-:S03]  /*7d60*/  LOP3.LUT R9, R9, R2, RZ, 0x3c, !PT ;  /* 0x0000000209097212 */ /* 0x000fc600078e3cff */
[----:B------:R-:W-:Y:S01]  /*7d70*/  IMAD R7, R0, 0x8, R5 ;  /* 0x0000000800077824 */ /* 0x000fe200078e0205 */
[----:B------:R-:W-:Y:S01]  /*7d80*/  SHF.L.U32 R4, R9, 0x1f, RZ ;  /* 0x0000001f09047819 */ /* 0x000fe200000006ff */
[----:B-1----:R-:W-:Y:S06]  /*7d90*/  @!P0 BRA `(.L_x_183) ;  /* 0x0000000000cc8947 */ /* 0x002fec0003800000 */
.L_x_194:
[----:B------:R-:W1:Y:S01]  /*7da0*/  SYNCS.PHASECHK.TRANS64.TRYWAIT P0, [R7+URZ], R4 ;  /* 0x00000004070075a7 */ /* 0x000e62000800017f */
[----:B------:R-:W-:-:S05]  /*7db0*/  VIADD R0, R0, 0x1 ;  /* 0x0000000100007836 */ /* 0x000fca0000000000 */
[----:B------:R-:W-:-:S04]  /*7dc0*/  ISETP.NE.AND P1, PT, R0, 0x4, PT ;  /* 0x000000040000780c */ /* 0x000fc80003f25270 */
[----:B------:R-:W-:Y:S02]  /*7dd0*/  SEL R2, RZ, 0x1, P1 ;  /* 0x00000001ff027807 */ /* 0x000fe40000800000 */
[----:B------:R-:W-:Y:S02]  /*7de0*/  SEL R0, R0, RZ, P1 ;  /* 0x000000ff00007207 */ /* 0x000fe40000800000 */
[----:B------:R-:W-:Y:S01]  /*7df0*/  LOP3.LUT R2, R9, R2, RZ, 0x3c, !PT ;  /* 0x0000000209027212 */ /* 0x000fe200078e3cff */
[----:B-1----:R-:W-:Y:S06]  /*7e00*/  @!P0 BRA `(.L_x_184) ;  /* 0x0000000000c48947 */ /* 0x002fec0003800000 */
.L_x_195:
[----:B------:R-:W-:Y:S01]  /*7e10*/  IMAD R5, R0, 0x8, R5 ;  /* 0x0000000800057824 */ /* 0x000fe200078e0205 */
[----:B------:R-:W-:-:S07]  /*7e20*/  SHF.L.U32 R0, R2, 0x1f, RZ ;  /* 0x0000001f02007819 */ /* 0x000fce00000006ff */
.L_x_185:
[----:B--2---:R2:W3:Y:S02]  /*7e30*/  SYNCS.PHASECHK.TRANS64.TRYWAIT P0, [R5+URZ], R0 ;  /* 0x00000000050075a7 */ /* 0x0044e4000800017f */
[----:B---3--:R-:W-:Y:S05]  /*7e40*/  @!P0 NANOSLEEP.SYNCS 0x989680 ;  /* 0x009896800000895d */ /* 0x008fea0003900000 */
[----:B------:R-:W3:Y:S02]  /*7e50*/  @!P0 SYNCS.PHASECHK.TRANS64 P0, [R5+URZ], R0 ;  /* 0x00000000050085a7 */ /* 0x000ee4000800007f */
[----:B---3--:R-:W-:Y:S05]  /*7e60*/  @!P0 BRA `(.L_x_185) ;  /* 0xfffffffc00f08947 */ /* 0x008fea000383ffff */
.L_x_180:
[----:B------:R-:W-:Y:S05]  /*7e70*/  BSYNC B0 ;  /* 0x0000000000007941 */ /* 0x000fea0003800000 */
.L_x_179:
[----:B------:R-:W-:Y:S05]  /*7e80*/  EXIT ;  /* 0x000000000000794d */ /* 0x000fea0003800000 */
.L_x_21:
[----:B-1----:R1:W2:Y:S02]  /*7e90*/  SYNCS.PHASECHK.TRANS64.TRYWAIT P1, [R3+URZ], R0 ;  /* 0x00000000030075a7 */ /* 0x0022a4000802017f */
[----:B--2---:R-:W-:Y:S05]  /*7ea0*/  @!P1 NANOSLEEP.SYNCS 0x989680 ;  /* 0x009896800000995d */ /* 0x004fea0003900000 */
[----:B------:R-:W2:Y:S02]  /*7eb0*/  @!P1 SYNCS.PHASECHK.TRANS64 P1, [R3+URZ], R0 ;  /* 0x00000000030095a7 */ /* 0x000ea4000802007f */
[----:B--2---:R-:W-:Y:S05]  /*7ec0*/  @!P1 BRA `(.L_x_21) ;  /* 0xfffffffc00f09947 */ /* 0x004fea000383ffff */
[----:B------:R-:W-:Y:S05]  /*7ed0*/  BRA `(.L_x_20) ;  /* 0xffffff9800387947 */ /* 0x000fea000383ffff */
.L_x_26:
[----:B-1----:R1:W2:Y:S02]  /*7ee0*/  SYNCS.PHASECHK.TRANS64.TRYWAIT P1, [R5+URZ], R4 ;  /* 0x00000004050075a7 */ /* 0x0022a4000802017f */
[----:B--2---:R-:W-:Y:S05]  /*7ef0*/  @!P1 NANOSLEEP.SYNCS 0x989680 ;  /* 0x009896800000995d */ /* 0x004fea0003900000 */
[----:B------:R-:W2:Y:S02]  /*7f00*/  @!P1 SYNCS.PHASECHK.TRANS64 P1, [R5+URZ], R4 ;  /* 0x00000004050095a7 */ /* 0x000ea4000802007f */
[----:B--2---:R-:W-:Y:S05]  /*7f10*/  @!P1 BRA `(.L_x_26) ;  /* 0xfffffffc00f09947 */ /* 0x004fea000383ffff */
[----:B------:R-:W-:Y:S05]  /*7f20*/  BRA `(.L_x_25) ;  /* 0xffffff9c00147947 */ /* 0x000fea000383ffff */
.L_x_167:
[----:B------:R-:W-:Y:S01]  /*7f30*/  BSSY B1, `(.L_x_186) ;  /* 0x0000006000017945 */ /* 0x000fe20003800000 */
[----:B------:R-:W-:-:S07]  /*7f40*/  IMAD.MOV.U32 R15, RZ, RZ, -0x1 ;  /* 0xffffffffff0f7424 */ /* 0x000fce00078e00ff */
[----:B------:R-:W-:Y:S05]  /*7f50*/  WARPSYNC.COLLECTIVE R15, `(.L_x_187) ;  /* 0x000000000f0c7348 */ /* 0x000fea0003c00000 */
[----:B------:R-:W-:Y:S02]  /*7f60*/  ELECT P6, UR62, PT ;  /* 0x00000000003e782f */ /* 0x000fe400038c0000 */
[----:B------:R-:W-:Y:S01]  /*7f70*/  MOV R14, UR62 ;  /* 0x0000003e000e7c02 */ /* 0x000fe20008000f00 */
[----:B------:R-:W-:Y:S10]  /*7f80*/  ENDCOLLECTIVE ;  /* 0x000000000000791b */ /* 0x000ff40003800000 */
.L_x_187:
[----:B------:R-:W-:Y:S05]  /*7f90*/  BSYNC B1 ;  /* 0x0000000000017941 */ /* 0x000fea0003800000 */
.L_x_186:
[----:B------:R-:W-:Y:S05]  /*7fa0*/  BRA `(.L_x_188) ;  /* 0xffffffec00f87947 */ /* 0x000fea000383ffff */
.L_x_170:
[----:B0-----:R0:W1:Y:S02]  /*7fb0*/  SYNCS.PHASECHK.TRANS64.TRYWAIT P0, [R23+URZ+0x20], R14 ;  /* 0x0000200e170075a7 */ /* 0x001064000800017f */
[----:B-1----:R-:W-:Y:S05]  /*7fc0*/  @!P0 NANOSLEEP.SYNCS 0x989680 ;  /* 0x009896800000895d */ /* 0x002fea0003900000 */
[----:B------:R-:W1:Y:S02]  /*7fd0*/  @!P0 SYNCS.PHASECHK.TRANS64 P0, [R23+URZ+0x20], R14 ;  /* 0x0000200e170085a7 */ /* 0x000e64000800007f */
[----:B-1----:R-:W-:Y:S05]  /*7fe0*/  @!P0 BRA `(.L_x_170) ;  /* 0xfffffffc00f08947 */ /* 0x002fea000383ffff */
[----:B------:R-:W-:Y:S05]  /*7ff0*/  BRA `(.L_x_189) ;  /* 0xfffffff000407947 */ /* 0x000fea000383ffff */
.L_x_178:
[----:B------:R-:W-:Y:S01]  /*8000*/  BSSY B0, `(.L_x_190) ;  /* 0x0000006000007945 */ /* 0x000fe20003800000 */
[----:B------:R-:W-:-:S07]  /*8010*/  IMAD.MOV.U32 R15, RZ, RZ, -0x1 ;  /* 0xffffffffff0f7424 */ /* 0x000fce00078e00ff */
[----:B------:R-:W-:Y:S05]  /*8020*/  WARPSYNC.COLLECTIVE R15, `(.L_x_191) ;  /* 0x000000000f0c7348 */ /* 0x000fea0003c00000 */
[----:B------:R-:W-:Y:S02]  /*8030*/  ELECT P6, UR62, PT ;  /* 0x00000000003e782f */ /* 0x000fe400038c0000 */
[----:B------:R-:W-:Y:S01]  /*8040*/  MOV R14, UR62 ;  /* 0x0000003e000e7c02 */ /* 0x000fe20008000f00 */
[----:B------:R-:W-:Y:S10]  /*8050*/  ENDCOLLECTIVE ;  /* 0x000000000000791b */ /* 0x000ff40003800000 */
.L_x_191:
[----:B------:R-:W-:Y:S05]  /*8060*/  BSYNC B0 ;  /* 0x0000000000007941 */ /* 0x000fea0003800000 */
.L_x_190:
[----:B------:R-:W-:Y:S05]  /*8070*/  BRA `(.L_x_192) ;  /* 0xfffffff800d07947 */ /* 0x000fea000383ffff */
.L_x_182:
[----:B0-----:R0:W1:Y:S02]  /*8080*/  SYNCS.PHASECHK.TRANS64.TRYWAIT P0, [R7+URZ], R2 ;  /* 0x00000002070075a7 */ /* 0x001064000800017f */
[----:B-1----:R-:W-:Y:S05]  /*8090*/  @!P0 NANOSLEEP.SYNCS 0x989680 ;  /* 0x009896800000895d */ /* 0x002fea0003900000 */
[----:B------:R-:W1:Y:S02]  /*80a0*/  @!P0 SYNCS.PHASECHK.TRANS64 P0, [R7+URZ], R2 ;  /* 0x00000002070085a7 */ /* 0x000e64000800007f */
[----:B-1----:R-:W-:Y:S05]  /*80b0*/  @!P0 BRA `(.L_x_182) ;  /* 0xfffffffc00f08947 */ /* 0x002fea000383ffff */
[----:B------:R-:W-:Y:S05]  /*80c0*/  BRA `(.L_x_193) ;  /* 0xfffffffc00107947 */ /* 0x000fea000383ffff */
.L_x_183:
[----:B0-----:R0:W1:Y:S02]  /*80d0*/  SYNCS.PHASECHK.TRANS64.TRYWAIT P0, [R6+URZ], R3 ;  /* 0x00000003060075a7 */ /* 0x001064000800017f */
[----:B-1----:R-:W-:Y:S05]  /*80e0*/  @!P0 NANOSLEEP.SYNCS 0x989680 ;  /* 0x009896800000895d */ /* 0x002fea0003900000 */
[----:B------:R-:W1:Y:S02]  /*80f0*/  @!P0 SYNCS.PHASECHK.TRANS64 P0, [R6+URZ], R3 ;  /* 0x00000003060085a7 */ /* 0x000e64000800007f */
[----:B-1----:R-:W-:Y:S05]  /*8100*/  @!P0 BRA `(.L_x_183) ;  /* 0xfffffffc00f08947 */ /* 0x002fea000383ffff */
[----:B------:R-:W-:Y:S05]  /*8110*/  BRA `(.L_x_194) ;  /* 0xfffffffc00207947 */ /* 0x000fea000383ffff */
.L_x_184:
[----:B-1----:R1:W2:Y:S02]  /*8120*/  SYNCS.PHASECHK.TRANS64.TRYWAIT P0, [R7+URZ], R4 ;  /* 0x00000004070075a7 */ /* 0x0022a4000800017f */
[----:B--2---:R-:W-:Y:S05]  /*8130*/  @!P0 NANOSLEEP.SYNCS 0x989680 ;  /* 0x009896800000895d */ /* 0x004fea0003900000 */
[----:B------:R-:W2:Y:S02]  /*8140*/  @!P0 SYNCS.PHASECHK.TRANS64 P0, [R7+URZ], R4 ;  /* 0x00000004070085a7 */ /* 0x000ea4000800007f */
[----:B--2---:R-:W-:Y:S05]  /*8150*/  @!P0 BRA `(.L_x_184) ;  /* 0xfffffffc00f08947 */ /* 0x004fea000383ffff */
[----:B------:R-:W-:Y:S05]  /*8160*/  BRA `(.L_x_195) ;  /* 0xfffffffc00287947 */ /* 0x000fea000383ffff */
.L_x_196:
[----:B------:R-:W-:-:S00]  /*8170*/  BRA `(.L_x_196) ;  /* 0xfffffffc00fc7947 */ /* 0x000fc0000383ffff */
[----:B------:R-:W-:-:S00]  /*8180*/  NOP ;  /* 0x0000000000007918 */ /* 0x000fc00000000000 */
[----:B------:R-:W-:-:S00]  /*8190*/  NOP ;  /* 0x0000000000007918 */ /* 0x000fc00000000000 */
[----:B------:R-:W-:-:S00]  /*81a0*/  NOP ;  /* 0x0000000000007918 */ /* 0x000fc00000000000 */
[----:B------:R-:W-:-:S00]  /*81b0*/  NOP ;  /* 0x0000000000007918 */ /* 0x000fc00000000000 */
[----:B------:R-:W-:-:S00]  /*81c0*/  NOP ;  /* 0x0000000000007918 */ /* 0x000fc00000000000 */
[----:B------:R-:W-:-:S00]  /*81d0*/  NOP ;  /* 0x0000000000007918 */ /* 0x000fc00000000000 */
[----:B------:R-:W-:-:S00]  /*81e0*/  NOP ;  /* 0x0000000000007918 */ /* 0x000fc00000000000 */
[----:B------:R-:W-:-:S00]  /*81f0*/  NOP ;  /* 0x0000000000007918 */ /* 0x000fc00000000000 */
.L_x_197:


//--------------------- .nv.global.init           --------------------------
	.section	.nv.global.init,"aw",@progbits
.nv.global.init:
	.type		$str$22,@object
	.size		$str$22,($str$23 - $str$22)
$str$22:
        /*0000*/ 	.byte	0x6b, 0x5f, 0x74, 0x69, 0x6c, 0x65, 0x5f, 0x63, 0x6f, 0x75, 0x6e, 0x74, 0x20, 0x3e, 0x3d, 0x20
        /*0010*/ 	.byte	0x31, 0x00
	.type		$str$23,@object
	.size		$str$23,(__unnamed_1 - $str$23)
$str$23:
        /*0012*/ 	.byte	0x2f, 0x74, 0x6d, 0x70, 0x2f, 0x63, 0x75, 0x74, 0x6c, 0x61, 0x73, 0x73, 0x5f, 0x73, 0x77, 0x65
        /*0022*/ 	.byte	0x65, 0x70, 0x5f, 0x73, 0x72, 0x63, 0x2f, 0x69, 0x6e, 0x63, 0x6c, 0x75, 0x64, 0x65, 0x2f, 0x63
        /*0032*/ 	.byte	0x75, 0x74, 0x6c, 0x61, 0x73, 0x73, 0x2f, 0x67, 0x65, 0x6d, 0x6d, 0x2f, 0x63, 0x6f, 0x6c, 0x6c
        /*0042*/ 	.byte	0x65, 0x63, 0x74, 0x69, 0x76, 0x65, 0x2f, 0x73, 0x6d, 0x39, 0x30, 0x5f, 0x6d, 0x6d, 0x61, 0x5f
        /*0052*/ 	.byte	0x74, 0x6d, 0x61, 0x5f, 0x67, 0x6d, 0x6d, 0x61, 0x5f, 0x73, 0x73, 0x5f, 0x77, 0x61, 0x72, 0x70
        /*0062*/ 	.byte	0x73, 0x70, 0x65, 0x63, 0x69, 0x61, 0x6c, 0x69, 0x7a, 0x65, 0x64, 0x2e, 0x68, 0x70, 0x70, 0x00
	.type		__unnamed_1,@object
	.size		__unnamed_1,(.L_0 - __unnamed_1)
__unnamed_1:
        /*0072*/ 	.byte	0x76, 0x6f, 0x69, 0x64, 0x20, 0x63, 0x75, 0x74, 0x6c, 0x61, 0x73, 0x73, 0x3a, 0x3a, 0x67, 0x65
        /* <DEDUP_REMOVED lines=180> */
        /*0bc2*/ 	.byte	0x6e, 0x74, 0x69, 0x74, 0x79, 0x5d, 0x00
.L_0:


//--------------------- .nv.shared._ZN7cutlass13device_kernelINS_4gemm6kernel13GemmUniversalIN4cute5tupleIJiiiiEEENS1_10collective13CollectiveMmaINS1_34MainloopSm90TmaGmmaWarpSpecializedILi4ENS5_IJNS4_1CILi4EEENSA_ILi1EEESC_EEENS1_35KernelTmaWarpSpecializedCooperativeEEENS5_IJNSA_ILi128EEESG_NSA_ILi64EEEEEENS_6half_tENS5_IJSC_llEEESJ_SK_NS4_8TiledMMAINS4_8MMA_AtomIJNS4_4SM904GMMA26MMA_64x128x16_F32F16F16_SSILNSO_5MajorE1ELSQ_1ELNSO_7ScaleInE1ELSR_1EEEEEENS4_6LayoutINS5_IJNSA_ILi2EEESC_SC_EEENS5_IJSC_NSA_ILi0EEESX_EEEEENS5_IJNS4_10UnderscoreES10_S10_EEEEENS4_13SM90_TMA_LOADENS4_14ComposedLayoutINS4_7SwizzleILi3ELi4ELi3EEENS4_18smem_ptr_flag_bitsILi16EEENSU_INS5_IJSH_NSA_ILi8EEEEEENS5_IJSC_SH_EEEEEEEvNS4_8identityENS4_23SM90_TMA_LOAD_MULTICASTES1D_vS1E_EENS_8epilogue10collective6detail29Sm90TmaWarpSpecializedAdapterINS1I_15DefaultEpilogueISJ_NS5_IJlSC_lEEES1M_NS1H_6thread17LinearCombinationISJ_Li1EffLNS1N_9ScaleType4KindE0ELNS_15FloatRoundStyleE2ESJ_EENS1_15EpilogueDefaultEEEEEvvEEEEvNT_6ParamsE --------------------------
	.section	.nv.shared._ZN7cutlass13device_kernelINS_4gemm6kernel13GemmUniversalIN4cute5tupleIJiiiiEEENS1_10collective13CollectiveMmaINS1_34MainloopSm90TmaGmmaWarpSpecializedILi4ENS5_IJNS4_1CILi4EEENSA_ILi1EEESC_EEENS1_35KernelTmaWarpSpecializedCooperativeEEENS5_IJNSA_ILi128EEESG_NSA_ILi64EEEEEENS_6half_tENS5_IJSC_llEEESJ_SK_NS4_8TiledMMAINS4_8MMA_AtomIJNS4_4SM904GMMA26MMA_64x128x16_F32F16F16_SSILNSO_5MajorE1ELSQ_1ELNSO_7ScaleInE1ELSR_1EEEEEENS4_6LayoutINS5_IJNSA_ILi2EEESC_SC_EEENS5_IJSC_NSA_ILi0EEESX_EEEEENS5_IJNS4_10UnderscoreES10_S10_EEEEENS4_13SM90_TMA_LOADENS4_14ComposedLayoutINS4_7SwizzleILi3ELi4ELi3EEENS4_18smem_ptr_flag_bitsILi16EEENSU_INS5_IJSH_NSA_ILi8EEEEEENS5_IJSC_SH_EEEEEEEvNS4_8identityENS4_23SM90_TMA_LOAD_MULTICASTES1D_vS1E_EENS_8epilogue10collective6detail29Sm90TmaWarpSpecializedAdapterINS1I_15DefaultEpilogueISJ_NS5_IJlSC_lEEES1M_NS1H_6thread17LinearCombinationISJ_Li1EffLNS1N_9ScaleType4KindE0ELNS_15FloatRoundStyleE2ESJ_EENS1_15EpilogueDefaultEEEEEvvEEEEvNT_6ParamsE,"aw",@nobits
	.sectionflags	@""
	.align	16
	.zero		1024


//--------------------- .nv.shared.reserved.0     --------------------------
	.section	.nv.shared.reserved.0,"aw",@nobits
	.weak		__nv_reservedSMEM_offset_0_alias
	.size		__nv_reservedSMEM_offset_0_alias, 0, 0
	.other		__nv_reservedSMEM_offset_0_alias,@"STO_CUDA_RESERVED_SHARED STV_DEFAULT"
__nv_reservedSMEM_offset_0_alias:
	.zero		0


//--------------------- .nv.global                --------------------------
	.section	.nv.global,"aw",@nobits
.nv.global:
	.type		_ZN40_INTERNAL_6c541da2_4_k_cu_c3d5bd28_205204cute1_E,@object
	.size		_ZN40_INTERNAL_6c541da2_4_k_cu_c3d5bd28_205204cute1_E,(_ZN40_INTERNAL_6c541da2_4_k_cu_c3d5bd28_205204cuda3std3__45__cpo6cbeginE - _ZN40_INTERNAL_6c541da2_4_k_cu_c3d5bd28_205204cute1_E)
_ZN40_INTERNAL_6c541da2_4_k_cu_c3d5bd28_205204cute1_E:
	.zero		1
	.type		_ZN40_INTERNAL_6c541da2_4_k_cu_c3d5bd28_205204cuda3std3__45__cpo6cbeginE,@object
	.size		_ZN40_INTERNAL_6c541da2_4_k_cu_c3d5bd28_205204cuda3std3__45__cpo6cbeginE,(_ZN40_INTERNAL_6c541da2_4_k_cu_c3d5bd28_205204cuda3std3__48in_placeE - _ZN40_INTERNAL_6c541da2_4_k_cu_c3d5bd28_205204cuda3std3__45__cpo6cbeginE)
_ZN40_INTERNAL_6c541da2_4_k_cu_c3d5bd28_205204cuda3std3__45__cpo6cbeginE:
	.zero		1
	.type		_ZN40_INTERNAL_6c541da2_4_k_cu_c3d5bd28_205204cuda3std3__48in_placeE,@object
	.size		_ZN40_INTERNAL_6c541da2_4_k_cu_c3d5bd28_205204cuda3std3__48in_placeE,(_ZN40_INTERNAL_6c541da2_4_k_cu_c3d5bd28_205204cuda3std6ranges3__45__cpo9iter_moveE - _ZN40_INTERNAL_6c541da2_4_k_cu_c3d5bd28_205204cuda3std3__48in_placeE)
_ZN40_INTERNAL_6c541da2_4_k_cu_c3d5bd28_205204cuda3std3__48in_placeE:
	.zero		1
	.type		_ZN40_INTERNAL_6c541da2_4_k_cu_c3d5bd28_205204cuda3std6ranges3__45__cpo9iter_moveE,@object
	.size		_ZN40_INTERNAL_6c541da2_4_k_cu_c3d5bd28_205204cuda3std6ranges3__45__cpo9iter_moveE,(_ZN40_INTERNAL_6c541da2_4_k_cu_c3d5bd28_205204cuda3std3__45__cpo5beginE - _ZN40_INTERNAL_6c541da2_4_k_cu_c3d5bd28_205204cuda3std6ranges3__45__cpo9iter_moveE)
_ZN40_INTERNAL_6c541da2_4_k_cu_c3d5bd28_205204cuda3std6ranges3__45__cpo9iter_moveE:
	.zero		1
	.type		_ZN40_INTERNAL_6c541da2_4_k_cu_c3d5bd28_205204cuda3std3__45__cpo5beginE,@object
	.size		_ZN40_INTERNAL_6c541da2_4_k_cu_c3d5bd28_205204cuda3std3__45__cpo5beginE,(_ZN40_INTERNAL_6c541da2_4_k_cu_c3d5bd28_205204cuda3std3__442_GLOBAL__N__6c541da2_4_k_cu_c3d5bd28_205206ignoreE - _ZN40_INTERNAL_6c541da2_4_k_cu_c3d5bd28_205204cuda3std3__45__cpo5beginE)
_ZN40_INTERNAL_6c541da2_4_k_cu_c3d5bd28_205204cuda3std3__45__cpo5beginE:
	.zero		1
	.type		_ZN40_INTERNAL_6c541da2_4_k_cu_c3d5bd28_205204cuda3std3__442_GLOBAL__N__6c541da2_4_k_cu_c3d5bd28_205206ignoreE,@object
	.size		_ZN40_INTERNAL_6c541da2_4_k_cu_c3d5bd28_205204cuda3std3__442_GLOBAL__N__6c541da2_4_k_cu_c3d5bd28_205206ignoreE,(_ZN40_INTERNAL_6c541da2_4_k_cu_c3d5bd28_205204cute7productE - _ZN40_INTERNAL_6c541da2_4_k_cu_c3d5bd28_205204cuda3std3__442_GLOBAL__N__6c541da2_4_k_cu_c3d5bd28_205206ignoreE)
_ZN40_INTERNAL_6c541da2_4_k_cu_c3d5bd28_205204cuda3std3__442_GLOBAL__N__6c541da2_4_k_cu_c3d5bd28_205206ignoreE:
	.zero		1
	.type		_ZN40_INTERNAL_6c541da2_4_k_cu_c3d5bd28_205204cute7productE,@object
	.size		_ZN40_INTERNAL_6c541da2_4_k_cu_c3d5bd28_205204cute7productE,(_ZN40_INTERNAL_6c541da2_4_k_cu_c3d5bd28_205204cuda3std3__45__cpo3endE - _ZN40_INTERNAL_6c541da2_4_k_cu_c3d5bd28_205204cute7productE)
_ZN40_INTERNAL_6c541da2_4_k_cu_c3d5bd28_205204cute7productE:
	.zero		1
	.type		_ZN40_INTERNAL_6c541da2_4_k_cu_c3d5bd28_205204cuda3std3__45__cpo3endE,@object
	.size		_ZN40_INTERNAL_6c541da2_4_k_cu_c3d5bd28_205204cuda3std3__45__cpo3endE,(_ZN40_INTERNAL_6c541da2_4_k_cu_c3d5bd28_205204cuda3std3__419piecewise_constructE - _ZN40_INTERNAL_6c541da2_4_k_cu_c3d5bd28_205204cuda3std3__45__cpo3endE)
_ZN40_INTERNAL_6c541da2_4_k_cu_c3d5bd28_205204cuda3std3__45__cpo3endE:
	.zero		1
	.type		_ZN40_INTERNAL_6c541da2_4_k_cu_c3d5bd28_205204cuda3std3__419piecewise_constructE,@object
	.size		_ZN40_INTERNAL_6c541da2_4_k_cu_c3d5bd28_205204cuda3std3__419piecewise_constructE,(_ZN40_INTERNAL_6c541da2_4_k_cu_c3d5bd28_205204cuda3std3__45__cpo4cendE - _ZN40_INTERNAL_6c541da2_4_k_cu_c3d5bd28_205204cuda3std3__419piecewise_constructE)
_ZN40_INTERNAL_6c541da2_4_k_cu_c3d5bd28_205204cuda3std3__419piecewise_constructE:
	.zero		1
	.type		_ZN40_INTERNAL_6c541da2_4_k_cu_c3d5bd28_205204cuda3std3__45__cpo4cendE,@object
	.size		_ZN40_INTERNAL_6c541da2_4_k_cu_c3d5bd28_205204cuda3std3__45__cpo4cendE,(_ZN40_INTERNAL_6c541da2_4_k_cu_c3d5bd28_205204cuda3std6ranges3__45__cpo4swapE - _ZN40_INTERNAL_6c541da2_4_k_cu_c3d5bd28_205204cuda3std3__45__cpo4cendE)
_ZN40_INTERNAL_6c541da2_4_k_cu_c3d5bd28_205204cuda3std3__45__cpo4cendE:
	.zero		1
	.type		_ZN40_INTERNAL_6c541da2_4_k_cu_c3d5bd28_205204cuda3std6ranges3__45__cpo4swapE,@object
	.size		_ZN40_INTERNAL_6c541da2_4_k_cu_c3d5bd28_205204cuda3std6ranges3__45__cpo4swapE,(.L_8 - _ZN40_INTERNAL_6c541da2_4_k_cu_c3d5bd28_205204cuda3std6ranges3__45__cpo4swapE)
_ZN40_INTERNAL_6c541da2_4_k_cu_c3d5bd28_205204cuda3std6ranges3__45__cpo4swapE:
	.zero		1
.L_8:


//--------------------- .nv.constant0._ZN7cutlass13device_kernelINS_4gemm6kernel13GemmUniversalIN4cute5tupleIJiiiiEEENS1_10collective13CollectiveMmaINS1_34MainloopSm90TmaGmmaWarpSpecializedILi4ENS5_IJNS4_1CILi4EEENSA_ILi1EEESC_EEENS1_35KernelTmaWarpSpecializedCooperativeEEENS5_IJNSA_ILi128EEESG_NSA_ILi64EEEEEENS_6half_tENS5_IJSC_llEEESJ_SK_NS4_8TiledMMAINS4_8MMA_AtomIJNS4_4SM904GMMA26MMA_64x128x16_F32F16F16_SSILNSO_5MajorE1ELSQ_1ELNSO_7ScaleInE1ELSR_1EEEEEENS4_6LayoutINS5_IJNSA_ILi2EEESC_SC_EEENS5_IJSC_NSA_ILi0EEESX_EEEEENS5_IJNS4_10UnderscoreES10_S10_EEEEENS4_13SM90_TMA_LOADENS4_14ComposedLayoutINS4_7SwizzleILi3ELi4ELi3EEENS4_18smem_ptr_flag_bitsILi16EEENSU_INS5_IJSH_NSA_ILi8EEEEEENS5_IJSC_SH_EEEEEEEvNS4_8identityENS4_23SM90_TMA_LOAD_MULTICASTES1D_vS1E_EENS_8epilogue10collective6detail29Sm90TmaWarpSpecializedAdapterINS1I_15DefaultEpilogueISJ_NS5_IJlSC_lEEES1M_NS1H_6thread17LinearCombinationISJ_Li1EffLNS1N_9ScaleType4KindE0ELNS_15FloatRoundStyleE2ESJ_EENS1_15EpilogueDefaultEEEEEvvEEEEvNT_6ParamsE --------------------------
	.section	.nv.constant0._ZN7cutlass13device_kernelINS_4gemm6kernel13GemmUniversalIN4cute5tupleIJiiiiEEENS1_10collective13CollectiveMmaINS1_34MainloopSm90TmaGmmaWarpSpecializedILi4ENS5_IJNS4_1CILi4EEENSA_ILi1EEESC_EEENS1_35KernelTmaWarpSpecializedCooperativeEEENS5_IJNSA_ILi128EEESG_NSA_ILi64EEEEEENS_6half_tENS5_IJSC_llEEESJ_SK_NS4_8TiledMMAINS4_8MMA_AtomIJNS4_4SM904GMMA26MMA_64x128x16_F32F16F16_SSILNSO_5MajorE1ELSQ_1ELNSO_7ScaleInE1ELSR_1EEEEEENS4_6LayoutINS5_IJNSA_ILi2EEESC_SC_EEENS5_IJSC_NSA_ILi0EEESX_EEEEENS5_IJNS4_10UnderscoreES10_S10_EEEEENS4_13SM90_TMA_LOADENS4_14ComposedLayoutINS4_7SwizzleILi3ELi4ELi3EEENS4_18smem_ptr_flag_bitsILi16EEENSU_INS5_IJSH_NSA_ILi8EEEEEENS5_IJSC_SH_EEEEEEEvNS4_8identityENS4_23SM90_TMA_LOAD_MULTICASTES1D_vS1E_EENS_8epilogue10collective6detail29Sm90TmaWarpSpecializedAdapterINS1I_15DefaultEpilogueISJ_NS5_IJlSC_lEEES1M_NS1H_6thread17LinearCombinationISJ_Li1EffLNS1N_9ScaleType4KindE0ELNS_15FloatRoundStyleE2ESJ_EENS1_15EpilogueDefaultEEEEEvvEEEEvNT_6ParamsE,"a",@progbits
	.sectionflags	@""
	.align	4
.nv.constant0._ZN7cutlass13device_kernelINS_4gemm6kernel13GemmUniversalIN4cute5tupleIJiiiiEEENS1_10collective13CollectiveMmaINS1_34MainloopSm90TmaGmmaWarpSpecializedILi4ENS5_IJNS4_1CILi4EEENSA_ILi1EEESC_EEENS1_35KernelTmaWarpSpecializedCooperativeEEENS5_IJNSA_ILi128EEESG_NSA_ILi64EEEEEENS_6half_tENS5_IJSC_llEEESJ_SK_NS4_8TiledMMAINS4_8MMA_AtomIJNS4_4SM904GMMA26MMA_64x128x16_F32F16F16_SSILNSO_5MajorE1ELSQ_1ELNSO_7ScaleInE1ELSR_1EEEEEENS4_6LayoutINS5_IJNSA_ILi2EEESC_SC_EEENS5_IJSC_NSA_ILi0EEESX_EEEEENS5_IJNS4_10UnderscoreES10_S10_EEEEENS4_13SM90_TMA_LOADENS4_14ComposedLayoutINS4_7SwizzleILi3ELi4ELi3EEENS4_18smem_ptr_flag_bitsILi16EEENSU_INS5_IJSH_NSA_ILi8EEEEEENS5_IJSC_SH_EEEEEEEvNS4_8identityENS4_23SM90_TMA_LOAD_MULTICASTES1D_vS1E_EENS_8epilogue10collective6detail29Sm90TmaWarpSpecializedAdapterINS1I_15DefaultEpilogueISJ_NS5_IJlSC_lEEES1M_NS1H_6thread17LinearCombinationISJ_Li1EffLNS1N_9ScaleType4KindE0ELNS_15FloatRoundStyleE2ESJ_EENS1_15EpilogueDefaultEEEEEvvEEEEvNT_6ParamsE:
	.zero		1664


//--------------------- SYMBOLS --------------------------

	.type		.nv.reservedSmem.offset0,@object
	.size		.nv.reservedSmem.offset0,0x4
	.type		__assertfail,@function
